//
// Generated by NVIDIA NVVM Compiler
//
// Compiler Build ID: CL-36424714
// Cuda compilation tools, release 13.0, V13.0.88
// Based on NVVM 20.0.0
//

.version 9.0
.target sm_100
.address_size 64

	// .globl	_Z4nb_1iPfPKiPKfiii

.visible .entry _Z4nb_1iPfPKiPKfiii(
	.param .u32 _Z4nb_1iPfPKiPKfiii_param_0,
	.param .u64 .ptr .align 1 _Z4nb_1iPfPKiPKfiii_param_1,
	.param .u64 .ptr .align 1 _Z4nb_1iPfPKiPKfiii_param_2,
	.param .u64 .ptr .align 1 _Z4nb_1iPfPKiPKfiii_param_3,
	.param .u32 _Z4nb_1iPfPKiPKfiii_param_4,
	.param .u32 _Z4nb_1iPfPKiPKfiii_param_5,
	.param .u32 _Z4nb_1iPfPKiPKfiii_param_6
)
{
	.reg .pred 	%p<13>;
	.reg .b32 	%r<65>;
	.reg .b32 	%f<55>;
	.reg .b64 	%rd<40>;

	ld.param.u64 	%rd9, [_Z4nb_1iPfPKiPKfiii_param_1];
	ld.param.u64 	%rd10, [_Z4nb_1iPfPKiPKfiii_param_2];
	ld.param.u64 	%rd11, [_Z4nb_1iPfPKiPKfiii_param_3];
	ld.param.u32 	%r23, [_Z4nb_1iPfPKiPKfiii_param_4];
	ld.param.u32 	%r24, [_Z4nb_1iPfPKiPKfiii_param_5];
	ld.param.u32 	%r25, [_Z4nb_1iPfPKiPKfiii_param_6];
	cvta.to.global.u64 	%rd1, %rd11;
	cvta.to.global.u64 	%rd2, %rd10;
	mov.u32 	%r26, %ctaid.x;
	mov.u32 	%r1, %ntid.x;
	mov.u32 	%r27, %tid.x;
	mad.lo.s32 	%r58, %r26, %r1, %r27;
	setp.ge.s32 	%p1, %r58, %r23;
	@%p1 bra 	$L__BB0_17;
	min.s32 	%r28, %r25, %r24;
	setp.lt.s32 	%p2, %r28, 1;
	@%p2 bra 	$L__BB0_17;
	and.b32  	%r3, %r24, 7;
	and.b32  	%r4, %r24, 2147483640;
	add.s64 	%rd3, %rd2, 16;
	cvta.to.global.u64 	%rd4, %rd9;
	mov.u32 	%r29, %nctaid.x;
	mul.lo.s32 	%r5, %r1, %r29;
$L__BB0_3:
	mul.lo.s32 	%r7, %r58, %r24;
	mul.lo.s32 	%r8, %r58, %r25;
	mov.b32 	%r59, 0;
$L__BB0_4:
	setp.lt.u32 	%p3, %r24, 8;
	mul.lo.s32 	%r10, %r59, %r24;
	add.s32 	%r32, %r59, %r8;
	mul.wide.s32 	%rd12, %r32, 4;
	add.s64 	%rd5, %rd4, %rd12;
	ld.global.f32 	%f52, [%rd5];
	mov.b32 	%r63, 0;
	@%p3 bra 	$L__BB0_7;
	and.b32  	%r33, %r24, 2147483640;
	neg.s32 	%r61, %r33;
	mul.wide.u32 	%rd13, %r10, 4;
	add.s64 	%rd14, %rd1, %rd13;
	add.s64 	%rd39, %rd14, 16;
	mov.u32 	%r60, %r7;
$L__BB0_6:
	.pragma "nounroll";
	mul.wide.s32 	%rd15, %r60, 4;
	add.s64 	%rd16, %rd3, %rd15;
	ld.global.u32 	%r34, [%rd16+-16];
	cvt.rn.f32.s32 	%f9, %r34;
	ld.global.f32 	%f10, [%rd39+-16];
	fma.rn.f32 	%f11, %f10, %f9, %f52;
	st.global.f32 	[%rd5], %f11;
	ld.global.u32 	%r35, [%rd16+-12];
	cvt.rn.f32.s32 	%f12, %r35;
	ld.global.f32 	%f13, [%rd39+-12];
	fma.rn.f32 	%f14, %f13, %f12, %f11;
	st.global.f32 	[%rd5], %f14;
	ld.global.u32 	%r36, [%rd16+-8];
	cvt.rn.f32.s32 	%f15, %r36;
	ld.global.f32 	%f16, [%rd39+-8];
	fma.rn.f32 	%f17, %f16, %f15, %f14;
	st.global.f32 	[%rd5], %f17;
	ld.global.u32 	%r37, [%rd16+-4];
	cvt.rn.f32.s32 	%f18, %r37;
	ld.global.f32 	%f19, [%rd39+-4];
	fma.rn.f32 	%f20, %f19, %f18, %f17;
	st.global.f32 	[%rd5], %f20;
	ld.global.u32 	%r38, [%rd16];
	cvt.rn.f32.s32 	%f21, %r38;
	ld.global.f32 	%f22, [%rd39];
	fma.rn.f32 	%f23, %f22, %f21, %f20;
	st.global.f32 	[%rd5], %f23;
	ld.global.u32 	%r39, [%rd16+4];
	cvt.rn.f32.s32 	%f24, %r39;
	ld.global.f32 	%f25, [%rd39+4];
	fma.rn.f32 	%f26, %f25, %f24, %f23;
	st.global.f32 	[%rd5], %f26;
	ld.global.u32 	%r40, [%rd16+8];
	cvt.rn.f32.s32 	%f27, %r40;
	ld.global.f32 	%f28, [%rd39+8];
	fma.rn.f32 	%f29, %f28, %f27, %f26;
	st.global.f32 	[%rd5], %f29;
	ld.global.u32 	%r41, [%rd16+12];
	cvt.rn.f32.s32 	%f30, %r41;
	ld.global.f32 	%f31, [%rd39+12];
	fma.rn.f32 	%f52, %f31, %f30, %f29;
	st.global.f32 	[%rd5], %f52;
	add.s32 	%r61, %r61, 8;
	add.s32 	%r60, %r60, 8;
	add.s64 	%rd39, %rd39, 32;
	setp.ne.s32 	%p4, %r61, 0;
	mov.u32 	%r63, %r4;
	@%p4 bra 	$L__BB0_6;
$L__BB0_7:
	setp.eq.s32 	%p5, %r3, 0;
	@%p5 bra 	$L__BB0_15;
	add.s32 	%r42, %r3, -1;
	setp.lt.u32 	%p6, %r42, 3;
	@%p6 bra 	$L__BB0_10;
	add.s32 	%r43, %r63, %r7;
	mul.wide.s32 	%rd17, %r43, 4;
	add.s64 	%rd18, %rd2, %rd17;
	ld.global.u32 	%r44, [%rd18];
	cvt.rn.f32.s32 	%f32, %r44;
	add.s32 	%r45, %r63, %r10;
	mul.wide.u32 	%rd19, %r45, 4;
	add.s64 	%rd20, %rd1, %rd19;
	ld.global.f32 	%f33, [%rd20];
	fma.rn.f32 	%f34, %f33, %f32, %f52;
	st.global.f32 	[%rd5], %f34;
	ld.global.u32 	%r46, [%rd18+4];
	cvt.rn.f32.s32 	%f35, %r46;
	cvt.u64.u32 	%rd21, %r10;
	cvt.u64.u32 	%rd22, %r63;
	add.s64 	%rd23, %rd22, %rd21;
	shl.b64 	%rd24, %rd23, 2;
	add.s64 	%rd25, %rd1, %rd24;
	ld.global.f32 	%f36, [%rd25+4];
	fma.rn.f32 	%f37, %f36, %f35, %f34;
	st.global.f32 	[%rd5], %f37;
	ld.global.u32 	%r47, [%rd18+8];
	cvt.rn.f32.s32 	%f38, %r47;
	ld.global.f32 	%f39, [%rd25+8];
	fma.rn.f32 	%f40, %f39, %f38, %f37;
	st.global.f32 	[%rd5], %f40;
	ld.global.u32 	%r48, [%rd18+12];
	cvt.rn.f32.s32 	%f41, %r48;
	ld.global.f32 	%f42, [%rd25+12];
	fma.rn.f32 	%f52, %f42, %f41, %f40;
	st.global.f32 	[%rd5], %f52;
	add.s32 	%r63, %r63, 4;
$L__BB0_10:
	and.b32  	%r49, %r24, 3;
	setp.eq.s32 	%p7, %r49, 0;
	@%p7 bra 	$L__BB0_15;
	setp.eq.s32 	%p8, %r49, 1;
	@%p8 bra 	$L__BB0_13;
	add.s32 	%r50, %r63, %r7;
	mul.wide.s32 	%rd26, %r50, 4;
	add.s64 	%rd27, %rd2, %rd26;
	ld.global.u32 	%r51, [%rd27];
	cvt.rn.f32.s32 	%f43, %r51;
	add.s32 	%r52, %r63, %r10;
	mul.wide.u32 	%rd28, %r52, 4;
	add.s64 	%rd29, %rd1, %rd28;
	ld.global.f32 	%f44, [%rd29];
	fma.rn.f32 	%f45, %f44, %f43, %f52;
	st.global.f32 	[%rd5], %f45;
	ld.global.u32 	%r53, [%rd27+4];
	cvt.rn.f32.s32 	%f46, %r53;
	cvt.u64.u32 	%rd30, %r10;
	cvt.u64.u32 	%rd31, %r63;
	add.s64 	%rd32, %rd31, %rd30;
	shl.b64 	%rd33, %rd32, 2;
	add.s64 	%rd34, %rd1, %rd33;
	ld.global.f32 	%f47, [%rd34+4];
	fma.rn.f32 	%f52, %f47, %f46, %f45;
	st.global.f32 	[%rd5], %f52;
	add.s32 	%r63, %r63, 2;
$L__BB0_13:
	and.b32  	%r54, %r24, 1;
	setp.eq.b32 	%p9, %r54, 1;
	not.pred 	%p10, %p9;
	@%p10 bra 	$L__BB0_15;
	add.s32 	%r55, %r63, %r7;
	mul.wide.s32 	%rd35, %r55, 4;
	add.s64 	%rd36, %rd2, %rd35;
	ld.global.u32 	%r56, [%rd36];
	cvt.rn.f32.s32 	%f48, %r56;
	add.s32 	%r57, %r63, %r10;
	mul.wide.u32 	%rd37, %r57, 4;
	add.s64 	%rd38, %rd1, %rd37;
	ld.global.f32 	%f49, [%rd38];
	fma.rn.f32 	%f50, %f49, %f48, %f52;
	st.global.f32 	[%rd5], %f50;
$L__BB0_15:
	add.s32 	%r59, %r59, 1;
	setp.ne.s32 	%p11, %r59, %r25;
	@%p11 bra 	$L__BB0_4;
	add.s32 	%r58, %r58, %r5;
	setp.lt.s32 	%p12, %r58, %r23;
	@%p12 bra 	$L__BB0_3;
$L__BB0_17:
	ret;

}
	// .globl	_Z4nb_2iPfPKfii
.visible .entry _Z4nb_2iPfPKfii(
	.param .u32 _Z4nb_2iPfPKfii_param_0,
	.param .u64 .ptr .align 1 _Z4nb_2iPfPKfii_param_1,
	.param .u64 .ptr .align 1 _Z4nb_2iPfPKfii_param_2,
	.param .u32 _Z4nb_2iPfPKfii_param_3,
	.param .u32 _Z4nb_2iPfPKfii_param_4
)
{
	.reg .pred 	%p<14>;
	.reg .b32 	%r<36>;
	.reg .b32 	%f<84>;
	.reg .b64 	%rd<25>;

	ld.param.u64 	%rd9, [_Z4nb_2iPfPKfii_param_1];
	ld.param.u64 	%rd10, [_Z4nb_2iPfPKfii_param_2];
	ld.param.u32 	%r23, [_Z4nb_2iPfPKfii_param_3];
	ld.param.u32 	%r24, [_Z4nb_2iPfPKfii_param_4];
	cvta.to.global.u64 	%rd1, %rd9;
	cvta.to.global.u64 	%rd2, %rd10;
	mov.u32 	%r25, %ctaid.x;
	mov.u32 	%r1, %ntid.x;
	mov.u32 	%r26, %tid.x;
	mad.lo.s32 	%r30, %r25, %r1, %r26;
	setp.ge.s32 	%p1, %r30, %r23;
	@%p1 bra 	$L__BB1_18;
	setp.gt.s32 	%p2, %r24, 0;
	mov.u32 	%r27, %nctaid.x;
	mul.lo.s32 	%r3, %r1, %r27;
	@%p2 bra 	$L__BB1_2;
	bra.uni 	$L__BB1_17;
$L__BB1_2:
	and.b32  	%r4, %r24, 15;
	add.s32 	%r5, %r4, -1;
	and.b32  	%r6, %r24, 7;
	add.s32 	%r7, %r6, -1;
	and.b32  	%r8, %r24, 2147483632;
	and.b32  	%r9, %r24, 3;
	neg.s32 	%r10, %r8;
	add.s64 	%rd3, %rd2, 32;
$L__BB1_3:
	setp.lt.u32 	%p4, %r24, 16;
	mul.lo.s32 	%r12, %r30, %r24;
	mul.wide.s32 	%rd15, %r12, 4;
	add.s64 	%rd4, %rd2, %rd15;
	ld.global.f32 	%f83, [%rd4];
	mov.b32 	%r33, 0;
	@%p4 bra 	$L__BB1_6;
	add.s64 	%rd24, %rd3, %rd15;
	mov.u32 	%r31, %r10;
$L__BB1_5:
	.pragma "nounroll";
	ld.global.f32 	%f18, [%rd24+-32];
	max.f32 	%f19, %f83, %f18;
	ld.global.f32 	%f20, [%rd24+-28];
	max.f32 	%f21, %f19, %f20;
	ld.global.f32 	%f22, [%rd24+-24];
	max.f32 	%f23, %f21, %f22;
	ld.global.f32 	%f24, [%rd24+-20];
	max.f32 	%f25, %f23, %f24;
	ld.global.f32 	%f26, [%rd24+-16];
	max.f32 	%f27, %f25, %f26;
	ld.global.f32 	%f28, [%rd24+-12];
	max.f32 	%f29, %f27, %f28;
	ld.global.f32 	%f30, [%rd24+-8];
	max.f32 	%f31, %f29, %f30;
	ld.global.f32 	%f32, [%rd24+-4];
	max.f32 	%f33, %f31, %f32;
	ld.global.f32 	%f34, [%rd24];
	max.f32 	%f35, %f33, %f34;
	ld.global.f32 	%f36, [%rd24+4];
	max.f32 	%f37, %f35, %f36;
	ld.global.f32 	%f38, [%rd24+8];
	max.f32 	%f39, %f37, %f38;
	ld.global.f32 	%f40, [%rd24+12];
	max.f32 	%f41, %f39, %f40;
	ld.global.f32 	%f42, [%rd24+16];
	max.f32 	%f43, %f41, %f42;
	ld.global.f32 	%f44, [%rd24+20];
	max.f32 	%f45, %f43, %f44;
	ld.global.f32 	%f46, [%rd24+24];
	max.f32 	%f47, %f45, %f46;
	ld.global.f32 	%f48, [%rd24+28];
	max.f32 	%f83, %f47, %f48;
	add.s32 	%r31, %r31, 16;
	add.s64 	%rd24, %rd24, 64;
	setp.eq.s32 	%p5, %r31, 0;
	mov.u32 	%r33, %r8;
	@%p5 bra 	$L__BB1_6;
	bra.uni 	$L__BB1_5;
$L__BB1_6:
	setp.eq.s32 	%p6, %r4, 0;
	@%p6 bra 	$L__BB1_16;
	setp.lt.u32 	%p7, %r5, 7;
	@%p7 bra 	$L__BB1_9;
	mul.wide.u32 	%rd17, %r33, 4;
	add.s64 	%rd18, %rd4, %rd17;
	ld.global.f32 	%f50, [%rd18];
	max.f32 	%f51, %f83, %f50;
	ld.global.f32 	%f52, [%rd18+4];
	max.f32 	%f53, %f51, %f52;
	ld.global.f32 	%f54, [%rd18+8];
	max.f32 	%f55, %f53, %f54;
	ld.global.f32 	%f56, [%rd18+12];
	max.f32 	%f57, %f55, %f56;
	ld.global.f32 	%f58, [%rd18+16];
	max.f32 	%f59, %f57, %f58;
	ld.global.f32 	%f60, [%rd18+20];
	max.f32 	%f61, %f59, %f60;
	ld.global.f32 	%f62, [%rd18+24];
	max.f32 	%f63, %f61, %f62;
	ld.global.f32 	%f64, [%rd18+28];
	max.f32 	%f83, %f63, %f64;
	add.s32 	%r33, %r33, 8;
$L__BB1_9:
	setp.eq.s32 	%p8, %r6, 0;
	@%p8 bra 	$L__BB1_16;
	setp.lt.u32 	%p9, %r7, 3;
	@%p9 bra 	$L__BB1_12;
	mul.wide.u32 	%rd19, %r33, 4;
	add.s64 	%rd20, %rd4, %rd19;
	ld.global.f32 	%f66, [%rd20];
	max.f32 	%f67, %f83, %f66;
	ld.global.f32 	%f68, [%rd20+4];
	max.f32 	%f69, %f67, %f68;
	ld.global.f32 	%f70, [%rd20+8];
	max.f32 	%f71, %f69, %f70;
	ld.global.f32 	%f72, [%rd20+12];
	max.f32 	%f83, %f71, %f72;
	add.s32 	%r33, %r33, 4;
$L__BB1_12:
	setp.eq.s32 	%p10, %r9, 0;
	@%p10 bra 	$L__BB1_16;
	setp.eq.s32 	%p11, %r9, 1;
	mul.wide.u32 	%rd21, %r33, 4;
	add.s64 	%rd8, %rd4, %rd21;
	ld.global.f32 	%f73, [%rd8];
	max.f32 	%f83, %f83, %f73;
	@%p11 bra 	$L__BB1_16;
	setp.eq.s32 	%p12, %r9, 2;
	ld.global.f32 	%f74, [%rd8+4];
	max.f32 	%f83, %f83, %f74;
	@%p12 bra 	$L__BB1_16;
	ld.global.f32 	%f75, [%rd8+8];
	max.f32 	%f83, %f83, %f75;
$L__BB1_16:
	mul.wide.s32 	%rd22, %r30, 4;
	add.s64 	%rd23, %rd1, %rd22;
	st.global.f32 	[%rd23], %f83;
	add.s32 	%r30, %r30, %r3;
	setp.lt.s32 	%p13, %r30, %r23;
	@%p13 bra 	$L__BB1_3;
	bra.uni 	$L__BB1_18;
$L__BB1_17:
	mul.lo.s32 	%r28, %r30, %r24;
	mul.wide.s32 	%rd11, %r28, 4;
	add.s64 	%rd12, %rd2, %rd11;
	ld.global.f32 	%f16, [%rd12];
	mul.wide.s32 	%rd13, %r30, 4;
	add.s64 	%rd14, %rd1, %rd13;
	st.global.f32 	[%rd14], %f16;
	add.s32 	%r30, %r30, %r3;
	setp.lt.s32 	%p3, %r30, %r23;
	@%p3 bra 	$L__BB1_17;
$L__BB1_18:
	ret;

}
	// .globl	_Z4nb_3iPfPKfS1_ii
.visible .entry _Z4nb_3iPfPKfS1_ii(
	.param .u32 _Z4nb_3iPfPKfS1_ii_param_0,
	.param .u64 .ptr .align 1 _Z4nb_3iPfPKfS1_ii_param_1,
	.param .u64 .ptr .align 1 _Z4nb_3iPfPKfS1_ii_param_2,
	.param .u64 .ptr .align 1 _Z4nb_3iPfPKfS1_ii_param_3,
	.param .u32 _Z4nb_3iPfPKfS1_ii_param_4,
	.param .u32 _Z4nb_3iPfPKfS1_ii_param_5
)
{
	.reg .pred 	%p<15>;
	.reg .b32 	%r<74>;
	.reg .b32 	%f<235>;
	.reg .b64 	%rd<23>;

	ld.param.u64 	%rd5, [_Z4nb_3iPfPKfS1_ii_param_1];
	ld.param.u64 	%rd6, [_Z4nb_3iPfPKfS1_ii_param_2];
	ld.param.u64 	%rd7, [_Z4nb_3iPfPKfS1_ii_param_3];
	ld.param.u32 	%r24, [_Z4nb_3iPfPKfS1_ii_param_4];
	ld.param.u32 	%r25, [_Z4nb_3iPfPKfS1_ii_param_5];
	cvta.to.global.u64 	%rd1, %rd6;
	cvta.to.global.u64 	%rd2, %rd5;
	cvta.to.global.u64 	%rd3, %rd7;
	mov.u32 	%r26, %ctaid.x;
	mov.u32 	%r1, %ntid.x;
	mov.u32 	%r27, %tid.x;
	mad.lo.s32 	%r67, %r26, %r1, %r27;
	setp.ge.s32 	%p1, %r67, %r24;
	@%p1 bra 	$L__BB2_16;
	setp.gt.s32 	%p2, %r25, 0;
	mov.u32 	%r28, %nctaid.x;
	mul.lo.s32 	%r3, %r1, %r28;
	@%p2 bra 	$L__BB2_2;
	bra.uni 	$L__BB2_15;
$L__BB2_2:
	and.b32  	%r4, %r25, 7;
	add.s32 	%r5, %r4, -1;
	and.b32  	%r6, %r25, 3;
	and.b32  	%r7, %r25, 2147483640;
	and.b32  	%r8, %r25, 1;
	neg.s32 	%r9, %r7;
	add.s64 	%rd4, %rd1, 16;
$L__BB2_3:
	setp.lt.u32 	%p4, %r25, 8;
	mul.lo.s32 	%r11, %r67, %r25;
	mul.wide.s32 	%rd11, %r67, 4;
	add.s64 	%rd12, %rd3, %rd11;
	ld.global.f32 	%f1, [%rd12];
	mov.f32 	%f234, 0f00000000;
	mov.b32 	%r71, 0;
	@%p4 bra 	$L__BB2_6;
	mov.f32 	%f234, 0f00000000;
	mov.u32 	%r68, %r11;
	mov.u32 	%r69, %r9;
$L__BB2_5:
	.pragma "nounroll";
	mul.wide.s32 	%rd13, %r68, 4;
	add.s64 	%rd14, %rd4, %rd13;
	ld.global.f32 	%f19, [%rd14+-16];
	sub.f32 	%f20, %f19, %f1;
	fma.rn.f32 	%f21, %f20, 0f3BBB989D, 0f3F000000;
	cvt.sat.f32.f32 	%f22, %f21;
	mov.f32 	%f23, 0f4B400001;
	mov.f32 	%f24, 0f437C0000;
	fma.rm.f32 	%f25, %f22, %f24, %f23;
	add.f32 	%f26, %f25, 0fCB40007F;
	neg.f32 	%f27, %f26;
	fma.rn.f32 	%f28, %f20, 0f3FB8AA3B, %f27;
	fma.rn.f32 	%f29, %f20, 0f32A57060, %f28;
	mov.b32 	%r30, %f25;
	shl.b32 	%r31, %r30, 23;
	mov.b32 	%f30, %r31;
	ex2.approx.ftz.f32 	%f31, %f29;
	fma.rn.f32 	%f32, %f31, %f30, %f234;
	ld.global.f32 	%f33, [%rd14+-12];
	sub.f32 	%f34, %f33, %f1;
	fma.rn.f32 	%f35, %f34, 0f3BBB989D, 0f3F000000;
	cvt.sat.f32.f32 	%f36, %f35;
	fma.rm.f32 	%f37, %f36, %f24, %f23;
	add.f32 	%f38, %f37, 0fCB40007F;
	neg.f32 	%f39, %f38;
	fma.rn.f32 	%f40, %f34, 0f3FB8AA3B, %f39;
	fma.rn.f32 	%f41, %f34, 0f32A57060, %f40;
	mov.b32 	%r32, %f37;
	shl.b32 	%r33, %r32, 23;
	mov.b32 	%f42, %r33;
	ex2.approx.ftz.f32 	%f43, %f41;
	fma.rn.f32 	%f44, %f43, %f42, %f32;
	ld.global.f32 	%f45, [%rd14+-8];
	sub.f32 	%f46, %f45, %f1;
	fma.rn.f32 	%f47, %f46, 0f3BBB989D, 0f3F000000;
	cvt.sat.f32.f32 	%f48, %f47;
	fma.rm.f32 	%f49, %f48, %f24, %f23;
	add.f32 	%f50, %f49, 0fCB40007F;
	neg.f32 	%f51, %f50;
	fma.rn.f32 	%f52, %f46, 0f3FB8AA3B, %f51;
	fma.rn.f32 	%f53, %f46, 0f32A57060, %f52;
	mov.b32 	%r34, %f49;
	shl.b32 	%r35, %r34, 23;
	mov.b32 	%f54, %r35;
	ex2.approx.ftz.f32 	%f55, %f53;
	fma.rn.f32 	%f56, %f55, %f54, %f44;
	ld.global.f32 	%f57, [%rd14+-4];
	sub.f32 	%f58, %f57, %f1;
	fma.rn.f32 	%f59, %f58, 0f3BBB989D, 0f3F000000;
	cvt.sat.f32.f32 	%f60, %f59;
	fma.rm.f32 	%f61, %f60, %f24, %f23;
	add.f32 	%f62, %f61, 0fCB40007F;
	neg.f32 	%f63, %f62;
	fma.rn.f32 	%f64, %f58, 0f3FB8AA3B, %f63;
	fma.rn.f32 	%f65, %f58, 0f32A57060, %f64;
	mov.b32 	%r36, %f61;
	shl.b32 	%r37, %r36, 23;
	mov.b32 	%f66, %r37;
	ex2.approx.ftz.f32 	%f67, %f65;
	fma.rn.f32 	%f68, %f67, %f66, %f56;
	ld.global.f32 	%f69, [%rd14];
	sub.f32 	%f70, %f69, %f1;
	fma.rn.f32 	%f71, %f70, 0f3BBB989D, 0f3F000000;
	cvt.sat.f32.f32 	%f72, %f71;
	fma.rm.f32 	%f73, %f72, %f24, %f23;
	add.f32 	%f74, %f73, 0fCB40007F;
	neg.f32 	%f75, %f74;
	fma.rn.f32 	%f76, %f70, 0f3FB8AA3B, %f75;
	fma.rn.f32 	%f77, %f70, 0f32A57060, %f76;
	mov.b32 	%r38, %f73;
	shl.b32 	%r39, %r38, 23;
	mov.b32 	%f78, %r39;
	ex2.approx.ftz.f32 	%f79, %f77;
	fma.rn.f32 	%f80, %f79, %f78, %f68;
	ld.global.f32 	%f81, [%rd14+4];
	sub.f32 	%f82, %f81, %f1;
	fma.rn.f32 	%f83, %f82, 0f3BBB989D, 0f3F000000;
	cvt.sat.f32.f32 	%f84, %f83;
	fma.rm.f32 	%f85, %f84, %f24, %f23;
	add.f32 	%f86, %f85, 0fCB40007F;
	neg.f32 	%f87, %f86;
	fma.rn.f32 	%f88, %f82, 0f3FB8AA3B, %f87;
	fma.rn.f32 	%f89, %f82, 0f32A57060, %f88;
	mov.b32 	%r40, %f85;
	shl.b32 	%r41, %r40, 23;
	mov.b32 	%f90, %r41;
	ex2.approx.ftz.f32 	%f91, %f89;
	fma.rn.f32 	%f92, %f91, %f90, %f80;
	ld.global.f32 	%f93, [%rd14+8];
	sub.f32 	%f94, %f93, %f1;
	fma.rn.f32 	%f95, %f94, 0f3BBB989D, 0f3F000000;
	cvt.sat.f32.f32 	%f96, %f95;
	fma.rm.f32 	%f97, %f96, %f24, %f23;
	add.f32 	%f98, %f97, 0fCB40007F;
	neg.f32 	%f99, %f98;
	fma.rn.f32 	%f100, %f94, 0f3FB8AA3B, %f99;
	fma.rn.f32 	%f101, %f94, 0f32A57060, %f100;
	mov.b32 	%r42, %f97;
	shl.b32 	%r43, %r42, 23;
	mov.b32 	%f102, %r43;
	ex2.approx.ftz.f32 	%f103, %f101;
	fma.rn.f32 	%f104, %f103, %f102, %f92;
	ld.global.f32 	%f105, [%rd14+12];
	sub.f32 	%f106, %f105, %f1;
	fma.rn.f32 	%f107, %f106, 0f3BBB989D, 0f3F000000;
	cvt.sat.f32.f32 	%f108, %f107;
	fma.rm.f32 	%f109, %f108, %f24, %f23;
	add.f32 	%f110, %f109, 0fCB40007F;
	neg.f32 	%f111, %f110;
	fma.rn.f32 	%f112, %f106, 0f3FB8AA3B, %f111;
	fma.rn.f32 	%f113, %f106, 0f32A57060, %f112;
	mov.b32 	%r44, %f109;
	shl.b32 	%r45, %r44, 23;
	mov.b32 	%f114, %r45;
	ex2.approx.ftz.f32 	%f115, %f113;
	fma.rn.f32 	%f234, %f115, %f114, %f104;
	add.s32 	%r69, %r69, 8;
	add.s32 	%r68, %r68, 8;
	setp.eq.s32 	%p5, %r69, 0;
	mov.u32 	%r71, %r7;
	@%p5 bra 	$L__BB2_6;
	bra.uni 	$L__BB2_5;
$L__BB2_6:
	setp.eq.s32 	%p6, %r4, 0;
	@%p6 bra 	$L__BB2_14;
	setp.lt.u32 	%p7, %r5, 3;
	@%p7 bra 	$L__BB2_9;
	add.s32 	%r46, %r71, %r11;
	mul.wide.s32 	%rd15, %r46, 4;
	add.s64 	%rd16, %rd1, %rd15;
	ld.global.f32 	%f117, [%rd16];
	sub.f32 	%f118, %f117, %f1;
	fma.rn.f32 	%f119, %f118, 0f3BBB989D, 0f3F000000;
	cvt.sat.f32.f32 	%f120, %f119;
	mov.f32 	%f121, 0f4B400001;
	mov.f32 	%f122, 0f437C0000;
	fma.rm.f32 	%f123, %f120, %f122, %f121;
	add.f32 	%f124, %f123, 0fCB40007F;
	neg.f32 	%f125, %f124;
	fma.rn.f32 	%f126, %f118, 0f3FB8AA3B, %f125;
	fma.rn.f32 	%f127, %f118, 0f32A57060, %f126;
	mov.b32 	%r47, %f123;
	shl.b32 	%r48, %r47, 23;
	mov.b32 	%f128, %r48;
	ex2.approx.ftz.f32 	%f129, %f127;
	fma.rn.f32 	%f130, %f129, %f128, %f234;
	ld.global.f32 	%f131, [%rd16+4];
	sub.f32 	%f132, %f131, %f1;
	fma.rn.f32 	%f133, %f132, 0f3BBB989D, 0f3F000000;
	cvt.sat.f32.f32 	%f134, %f133;
	fma.rm.f32 	%f135, %f134, %f122, %f121;
	add.f32 	%f136, %f135, 0fCB40007F;
	neg.f32 	%f137, %f136;
	fma.rn.f32 	%f138, %f132, 0f3FB8AA3B, %f137;
	fma.rn.f32 	%f139, %f132, 0f32A57060, %f138;
	mov.b32 	%r49, %f135;
	shl.b32 	%r50, %r49, 23;
	mov.b32 	%f140, %r50;
	ex2.approx.ftz.f32 	%f141, %f139;
	fma.rn.f32 	%f142, %f141, %f140, %f130;
	ld.global.f32 	%f143, [%rd16+8];
	sub.f32 	%f144, %f143, %f1;
	fma.rn.f32 	%f145, %f144, 0f3BBB989D, 0f3F000000;
	cvt.sat.f32.f32 	%f146, %f145;
	fma.rm.f32 	%f147, %f146, %f122, %f121;
	add.f32 	%f148, %f147, 0fCB40007F;
	neg.f32 	%f149, %f148;
	fma.rn.f32 	%f150, %f144, 0f3FB8AA3B, %f149;
	fma.rn.f32 	%f151, %f144, 0f32A57060, %f150;
	mov.b32 	%r51, %f147;
	shl.b32 	%r52, %r51, 23;
	mov.b32 	%f152, %r52;
	ex2.approx.ftz.f32 	%f153, %f151;
	fma.rn.f32 	%f154, %f153, %f152, %f142;
	ld.global.f32 	%f155, [%rd16+12];
	sub.f32 	%f156, %f155, %f1;
	fma.rn.f32 	%f157, %f156, 0f3BBB989D, 0f3F000000;
	cvt.sat.f32.f32 	%f158, %f157;
	fma.rm.f32 	%f159, %f158, %f122, %f121;
	add.f32 	%f160, %f159, 0fCB40007F;
	neg.f32 	%f161, %f160;
	fma.rn.f32 	%f162, %f156, 0f3FB8AA3B, %f161;
	fma.rn.f32 	%f163, %f156, 0f32A57060, %f162;
	mov.b32 	%r53, %f159;
	shl.b32 	%r54, %r53, 23;
	mov.b32 	%f164, %r54;
	ex2.approx.ftz.f32 	%f165, %f163;
	fma.rn.f32 	%f234, %f165, %f164, %f154;
	add.s32 	%r71, %r71, 4;
$L__BB2_9:
	setp.eq.s32 	%p8, %r6, 0;
	@%p8 bra 	$L__BB2_14;
	setp.eq.s32 	%p9, %r6, 1;
	@%p9 bra 	$L__BB2_12;
	add.s32 	%r55, %r71, %r11;
	mul.wide.s32 	%rd17, %r55, 4;
	add.s64 	%rd18, %rd1, %rd17;
	ld.global.f32 	%f167, [%rd18];
	sub.f32 	%f168, %f167, %f1;
	fma.rn.f32 	%f169, %f168, 0f3BBB989D, 0f3F000000;
	cvt.sat.f32.f32 	%f170, %f169;
	mov.f32 	%f171, 0f4B400001;
	mov.f32 	%f172, 0f437C0000;
	fma.rm.f32 	%f173, %f170, %f172, %f171;
	add.f32 	%f174, %f173, 0fCB40007F;
	neg.f32 	%f175, %f174;
	fma.rn.f32 	%f176, %f168, 0f3FB8AA3B, %f175;
	fma.rn.f32 	%f177, %f168, 0f32A57060, %f176;
	mov.b32 	%r56, %f173;
	shl.b32 	%r57, %r56, 23;
	mov.b32 	%f178, %r57;
	ex2.approx.ftz.f32 	%f179, %f177;
	fma.rn.f32 	%f180, %f179, %f178, %f234;
	ld.global.f32 	%f181, [%rd18+4];
	sub.f32 	%f182, %f181, %f1;
	fma.rn.f32 	%f183, %f182, 0f3BBB989D, 0f3F000000;
	cvt.sat.f32.f32 	%f184, %f183;
	fma.rm.f32 	%f185, %f184, %f172, %f171;
	add.f32 	%f186, %f185, 0fCB40007F;
	neg.f32 	%f187, %f186;
	fma.rn.f32 	%f188, %f182, 0f3FB8AA3B, %f187;
	fma.rn.f32 	%f189, %f182, 0f32A57060, %f188;
	mov.b32 	%r58, %f185;
	shl.b32 	%r59, %r58, 23;
	mov.b32 	%f190, %r59;
	ex2.approx.ftz.f32 	%f191, %f189;
	fma.rn.f32 	%f234, %f191, %f190, %f180;
	add.s32 	%r71, %r71, 2;
$L__BB2_12:
	setp.eq.s32 	%p10, %r8, 0;
	@%p10 bra 	$L__BB2_14;
	add.s32 	%r60, %r71, %r11;
	mul.wide.s32 	%rd19, %r60, 4;
	add.s64 	%rd20, %rd1, %rd19;
	ld.global.f32 	%f192, [%rd20];
	sub.f32 	%f193, %f192, %f1;
	fma.rn.f32 	%f194, %f193, 0f3BBB989D, 0f3F000000;
	cvt.sat.f32.f32 	%f195, %f194;
	mov.f32 	%f196, 0f4B400001;
	mov.f32 	%f197, 0f437C0000;
	fma.rm.f32 	%f198, %f195, %f197, %f196;
	add.f32 	%f199, %f198, 0fCB40007F;
	neg.f32 	%f200, %f199;
	fma.rn.f32 	%f201, %f193, 0f3FB8AA3B, %f200;
	fma.rn.f32 	%f202, %f193, 0f32A57060, %f201;
	mov.b32 	%r61, %f198;
	shl.b32 	%r62, %r61, 23;
	mov.b32 	%f203, %r62;
	ex2.approx.ftz.f32 	%f204, %f202;
	fma.rn.f32 	%f234, %f204, %f203, %f234;
$L__BB2_14:
	setp.lt.f32 	%p11, %f234, 0f00800000;
	mul.f32 	%f205, %f234, 0f4B000000;
	selp.f32 	%f206, %f205, %f234, %p11;
	selp.f32 	%f207, 0fC1B80000, 0f00000000, %p11;
	mov.b32 	%r63, %f206;
	add.s32 	%r64, %r63, -1059760811;
	and.b32  	%r65, %r64, -8388608;
	sub.s32 	%r66, %r63, %r65;
	mov.b32 	%f208, %r66;
	cvt.rn.f32.s32 	%f209, %r65;
	fma.rn.f32 	%f210, %f209, 0f34000000, %f207;
	add.f32 	%f211, %f208, 0fBF800000;
	fma.rn.f32 	%f212, %f211, 0fBE055027, 0f3E1039F6;
	fma.rn.f32 	%f213, %f212, %f211, 0fBDF8CDCC;
	fma.rn.f32 	%f214, %f213, %f211, 0f3E0F2955;
	fma.rn.f32 	%f215, %f214, %f211, 0fBE2AD8B9;
	fma.rn.f32 	%f216, %f215, %f211, 0f3E4CED0B;
	fma.rn.f32 	%f217, %f216, %f211, 0fBE7FFF22;
	fma.rn.f32 	%f218, %f217, %f211, 0f3EAAAA78;
	fma.rn.f32 	%f219, %f218, %f211, 0fBF000000;
	mul.f32 	%f220, %f211, %f219;
	fma.rn.f32 	%f221, %f220, %f211, %f211;
	fma.rn.f32 	%f222, %f210, 0f3F317218, %f221;
	setp.gt.u32 	%p12, %r63, 2139095039;
	fma.rn.f32 	%f223, %f206, 0f7F800000, 0f7F800000;
	selp.f32 	%f224, %f223, %f222, %p12;
	setp.eq.f32 	%p13, %f206, 0f00000000;
	selp.f32 	%f225, 0fFF800000, %f224, %p13;
	add.f32 	%f226, %f225, %f1;
	mul.wide.s32 	%rd21, %r67, 4;
	add.s64 	%rd22, %rd2, %rd21;
	st.global.f32 	[%rd22], %f226;
	add.s32 	%r67, %r67, %r3;
	setp.lt.s32 	%p14, %r67, %r24;
	@%p14 bra 	$L__BB2_3;
	bra.uni 	$L__BB2_16;
$L__BB2_15:
	mul.wide.s32 	%rd8, %r67, 4;
	add.s64 	%rd9, %rd3, %rd8;
	ld.global.f32 	%f14, [%rd9];
	add.f32 	%f15, %f14, 0fFF800000;
	add.s64 	%rd10, %rd2, %rd8;
	st.global.f32 	[%rd10], %f15;
	add.s32 	%r67, %r67, %r3;
	setp.lt.s32 	%p3, %r67, %r24;
	@%p3 bra 	$L__BB2_15;
$L__BB2_16:
	ret;

}
	// .globl	_Z4nb_4iPfPKfii
.visible .entry _Z4nb_4iPfPKfii(
	.param .u32 _Z4nb_4iPfPKfii_param_0,
	.param .u64 .ptr .align 1 _Z4nb_4iPfPKfii_param_1,
	.param .u64 .ptr .align 1 _Z4nb_4iPfPKfii_param_2,
	.param .u32 _Z4nb_4iPfPKfii_param_3,
	.param .u32 _Z4nb_4iPfPKfii_param_4
)
{
	.reg .pred 	%p<11>;
	.reg .b32 	%r<67>;
	.reg .b32 	%f<204>;
	.reg .b64 	%rd<16>;

	ld.param.u64 	%rd6, [_Z4nb_4iPfPKfii_param_1];
	ld.param.u64 	%rd5, [_Z4nb_4iPfPKfii_param_2];
	ld.param.u32 	%r22, [_Z4nb_4iPfPKfii_param_3];
	ld.param.u32 	%r23, [_Z4nb_4iPfPKfii_param_4];
	cvta.to.global.u64 	%rd1, %rd6;
	mov.u32 	%r24, %ctaid.x;
	mov.u32 	%r1, %ntid.x;
	mov.u32 	%r25, %tid.x;
	mad.lo.s32 	%r61, %r24, %r1, %r25;
	setp.ge.s32 	%p1, %r61, %r22;
	@%p1 bra 	$L__BB3_14;
	setp.lt.s32 	%p2, %r23, 1;
	@%p2 bra 	$L__BB3_14;
	and.b32  	%r3, %r23, 7;
	add.s32 	%r4, %r3, -1;
	and.b32  	%r5, %r23, 3;
	and.b32  	%r6, %r23, 2147483640;
	and.b32  	%r7, %r23, 1;
	neg.s32 	%r8, %r6;
	add.s64 	%rd2, %rd1, 16;
	cvta.to.global.u64 	%rd3, %rd5;
	mov.u32 	%r26, %nctaid.x;
	mul.lo.s32 	%r9, %r1, %r26;
$L__BB3_3:
	setp.lt.u32 	%p3, %r23, 8;
	mul.lo.s32 	%r11, %r61, %r23;
	mul.wide.s32 	%rd7, %r61, 4;
	add.s64 	%rd4, %rd3, %rd7;
	mov.b32 	%r65, 0;
	mov.u32 	%r62, %r11;
	mov.u32 	%r63, %r8;
	@%p3 bra 	$L__BB3_5;
$L__BB3_4:
	.pragma "nounroll";
	mul.wide.s32 	%rd8, %r62, 4;
	add.s64 	%rd9, %rd2, %rd8;
	ld.global.f32 	%f1, [%rd9+-16];
	ld.global.f32 	%f2, [%rd4];
	sub.f32 	%f3, %f1, %f2;
	fma.rn.f32 	%f4, %f3, 0f3BBB989D, 0f3F000000;
	cvt.sat.f32.f32 	%f5, %f4;
	mov.f32 	%f6, 0f4B400001;
	mov.f32 	%f7, 0f437C0000;
	fma.rm.f32 	%f8, %f5, %f7, %f6;
	add.f32 	%f9, %f8, 0fCB40007F;
	neg.f32 	%f10, %f9;
	fma.rn.f32 	%f11, %f3, 0f3FB8AA3B, %f10;
	fma.rn.f32 	%f12, %f3, 0f32A57060, %f11;
	mov.b32 	%r28, %f8;
	shl.b32 	%r29, %r28, 23;
	mov.b32 	%f13, %r29;
	ex2.approx.ftz.f32 	%f14, %f12;
	mul.f32 	%f15, %f14, %f13;
	st.global.f32 	[%rd9+-16], %f15;
	ld.global.f32 	%f16, [%rd9+-12];
	ld.global.f32 	%f17, [%rd4];
	sub.f32 	%f18, %f16, %f17;
	fma.rn.f32 	%f19, %f18, 0f3BBB989D, 0f3F000000;
	cvt.sat.f32.f32 	%f20, %f19;
	fma.rm.f32 	%f21, %f20, %f7, %f6;
	add.f32 	%f22, %f21, 0fCB40007F;
	neg.f32 	%f23, %f22;
	fma.rn.f32 	%f24, %f18, 0f3FB8AA3B, %f23;
	fma.rn.f32 	%f25, %f18, 0f32A57060, %f24;
	mov.b32 	%r30, %f21;
	shl.b32 	%r31, %r30, 23;
	mov.b32 	%f26, %r31;
	ex2.approx.ftz.f32 	%f27, %f25;
	mul.f32 	%f28, %f27, %f26;
	st.global.f32 	[%rd9+-12], %f28;
	ld.global.f32 	%f29, [%rd9+-8];
	ld.global.f32 	%f30, [%rd4];
	sub.f32 	%f31, %f29, %f30;
	fma.rn.f32 	%f32, %f31, 0f3BBB989D, 0f3F000000;
	cvt.sat.f32.f32 	%f33, %f32;
	fma.rm.f32 	%f34, %f33, %f7, %f6;
	add.f32 	%f35, %f34, 0fCB40007F;
	neg.f32 	%f36, %f35;
	fma.rn.f32 	%f37, %f31, 0f3FB8AA3B, %f36;
	fma.rn.f32 	%f38, %f31, 0f32A57060, %f37;
	mov.b32 	%r32, %f34;
	shl.b32 	%r33, %r32, 23;
	mov.b32 	%f39, %r33;
	ex2.approx.ftz.f32 	%f40, %f38;
	mul.f32 	%f41, %f40, %f39;
	st.global.f32 	[%rd9+-8], %f41;
	ld.global.f32 	%f42, [%rd9+-4];
	ld.global.f32 	%f43, [%rd4];
	sub.f32 	%f44, %f42, %f43;
	fma.rn.f32 	%f45, %f44, 0f3BBB989D, 0f3F000000;
	cvt.sat.f32.f32 	%f46, %f45;
	fma.rm.f32 	%f47, %f46, %f7, %f6;
	add.f32 	%f48, %f47, 0fCB40007F;
	neg.f32 	%f49, %f48;
	fma.rn.f32 	%f50, %f44, 0f3FB8AA3B, %f49;
	fma.rn.f32 	%f51, %f44, 0f32A57060, %f50;
	mov.b32 	%r34, %f47;
	shl.b32 	%r35, %r34, 23;
	mov.b32 	%f52, %r35;
	ex2.approx.ftz.f32 	%f53, %f51;
	mul.f32 	%f54, %f53, %f52;
	st.global.f32 	[%rd9+-4], %f54;
	ld.global.f32 	%f55, [%rd9];
	ld.global.f32 	%f56, [%rd4];
	sub.f32 	%f57, %f55, %f56;
	fma.rn.f32 	%f58, %f57, 0f3BBB989D, 0f3F000000;
	cvt.sat.f32.f32 	%f59, %f58;
	fma.rm.f32 	%f60, %f59, %f7, %f6;
	add.f32 	%f61, %f60, 0fCB40007F;
	neg.f32 	%f62, %f61;
	fma.rn.f32 	%f63, %f57, 0f3FB8AA3B, %f62;
	fma.rn.f32 	%f64, %f57, 0f32A57060, %f63;
	mov.b32 	%r36, %f60;
	shl.b32 	%r37, %r36, 23;
	mov.b32 	%f65, %r37;
	ex2.approx.ftz.f32 	%f66, %f64;
	mul.f32 	%f67, %f66, %f65;
	st.global.f32 	[%rd9], %f67;
	ld.global.f32 	%f68, [%rd9+4];
	ld.global.f32 	%f69, [%rd4];
	sub.f32 	%f70, %f68, %f69;
	fma.rn.f32 	%f71, %f70, 0f3BBB989D, 0f3F000000;
	cvt.sat.f32.f32 	%f72, %f71;
	fma.rm.f32 	%f73, %f72, %f7, %f6;
	add.f32 	%f74, %f73, 0fCB40007F;
	neg.f32 	%f75, %f74;
	fma.rn.f32 	%f76, %f70, 0f3FB8AA3B, %f75;
	fma.rn.f32 	%f77, %f70, 0f32A57060, %f76;
	mov.b32 	%r38, %f73;
	shl.b32 	%r39, %r38, 23;
	mov.b32 	%f78, %r39;
	ex2.approx.ftz.f32 	%f79, %f77;
	mul.f32 	%f80, %f79, %f78;
	st.global.f32 	[%rd9+4], %f80;
	ld.global.f32 	%f81, [%rd9+8];
	ld.global.f32 	%f82, [%rd4];
	sub.f32 	%f83, %f81, %f82;
	fma.rn.f32 	%f84, %f83, 0f3BBB989D, 0f3F000000;
	cvt.sat.f32.f32 	%f85, %f84;
	fma.rm.f32 	%f86, %f85, %f7, %f6;
	add.f32 	%f87, %f86, 0fCB40007F;
	neg.f32 	%f88, %f87;
	fma.rn.f32 	%f89, %f83, 0f3FB8AA3B, %f88;
	fma.rn.f32 	%f90, %f83, 0f32A57060, %f89;
	mov.b32 	%r40, %f86;
	shl.b32 	%r41, %r40, 23;
	mov.b32 	%f91, %r41;
	ex2.approx.ftz.f32 	%f92, %f90;
	mul.f32 	%f93, %f92, %f91;
	st.global.f32 	[%rd9+8], %f93;
	ld.global.f32 	%f94, [%rd9+12];
	ld.global.f32 	%f95, [%rd4];
	sub.f32 	%f96, %f94, %f95;
	fma.rn.f32 	%f97, %f96, 0f3BBB989D, 0f3F000000;
	cvt.sat.f32.f32 	%f98, %f97;
	fma.rm.f32 	%f99, %f98, %f7, %f6;
	add.f32 	%f100, %f99, 0fCB40007F;
	neg.f32 	%f101, %f100;
	fma.rn.f32 	%f102, %f96, 0f3FB8AA3B, %f101;
	fma.rn.f32 	%f103, %f96, 0f32A57060, %f102;
	mov.b32 	%r42, %f99;
	shl.b32 	%r43, %r42, 23;
	mov.b32 	%f104, %r43;
	ex2.approx.ftz.f32 	%f105, %f103;
	mul.f32 	%f106, %f105, %f104;
	st.global.f32 	[%rd9+12], %f106;
	add.s32 	%r63, %r63, 8;
	add.s32 	%r62, %r62, 8;
	setp.eq.s32 	%p4, %r63, 0;
	mov.u32 	%r65, %r6;
	@%p4 bra 	$L__BB3_5;
	bra.uni 	$L__BB3_4;
$L__BB3_5:
	setp.eq.s32 	%p5, %r3, 0;
	@%p5 bra 	$L__BB3_13;
	setp.lt.u32 	%p6, %r4, 3;
	@%p6 bra 	$L__BB3_8;
	add.s32 	%r44, %r65, %r11;
	mul.wide.s32 	%rd10, %r44, 4;
	add.s64 	%rd11, %rd1, %rd10;
	ld.global.f32 	%f107, [%rd11];
	ld.global.f32 	%f108, [%rd4];
	sub.f32 	%f109, %f107, %f108;
	fma.rn.f32 	%f110, %f109, 0f3BBB989D, 0f3F000000;
	cvt.sat.f32.f32 	%f111, %f110;
	mov.f32 	%f112, 0f4B400001;
	mov.f32 	%f113, 0f437C0000;
	fma.rm.f32 	%f114, %f111, %f113, %f112;
	add.f32 	%f115, %f114, 0fCB40007F;
	neg.f32 	%f116, %f115;
	fma.rn.f32 	%f117, %f109, 0f3FB8AA3B, %f116;
	fma.rn.f32 	%f118, %f109, 0f32A57060, %f117;
	mov.b32 	%r45, %f114;
	shl.b32 	%r46, %r45, 23;
	mov.b32 	%f119, %r46;
	ex2.approx.ftz.f32 	%f120, %f118;
	mul.f32 	%f121, %f120, %f119;
	st.global.f32 	[%rd11], %f121;
	ld.global.f32 	%f122, [%rd11+4];
	ld.global.f32 	%f123, [%rd4];
	sub.f32 	%f124, %f122, %f123;
	fma.rn.f32 	%f125, %f124, 0f3BBB989D, 0f3F000000;
	cvt.sat.f32.f32 	%f126, %f125;
	fma.rm.f32 	%f127, %f126, %f113, %f112;
	add.f32 	%f128, %f127, 0fCB40007F;
	neg.f32 	%f129, %f128;
	fma.rn.f32 	%f130, %f124, 0f3FB8AA3B, %f129;
	fma.rn.f32 	%f131, %f124, 0f32A57060, %f130;
	mov.b32 	%r47, %f127;
	shl.b32 	%r48, %r47, 23;
	mov.b32 	%f132, %r48;
	ex2.approx.ftz.f32 	%f133, %f131;
	mul.f32 	%f134, %f133, %f132;
	st.global.f32 	[%rd11+4], %f134;
	ld.global.f32 	%f135, [%rd11+8];
	ld.global.f32 	%f136, [%rd4];
	sub.f32 	%f137, %f135, %f136;
	fma.rn.f32 	%f138, %f137, 0f3BBB989D, 0f3F000000;
	cvt.sat.f32.f32 	%f139, %f138;
	fma.rm.f32 	%f140, %f139, %f113, %f112;
	add.f32 	%f141, %f140, 0fCB40007F;
	neg.f32 	%f142, %f141;
	fma.rn.f32 	%f143, %f137, 0f3FB8AA3B, %f142;
	fma.rn.f32 	%f144, %f137, 0f32A57060, %f143;
	mov.b32 	%r49, %f140;
	shl.b32 	%r50, %r49, 23;
	mov.b32 	%f145, %r50;
	ex2.approx.ftz.f32 	%f146, %f144;
	mul.f32 	%f147, %f146, %f145;
	st.global.f32 	[%rd11+8], %f147;
	ld.global.f32 	%f148, [%rd11+12];
	ld.global.f32 	%f149, [%rd4];
	sub.f32 	%f150, %f148, %f149;
	fma.rn.f32 	%f151, %f150, 0f3BBB989D, 0f3F000000;
	cvt.sat.f32.f32 	%f152, %f151;
	fma.rm.f32 	%f153, %f152, %f113, %f112;
	add.f32 	%f154, %f153, 0fCB40007F;
	neg.f32 	%f155, %f154;
	fma.rn.f32 	%f156, %f150, 0f3FB8AA3B, %f155;
	fma.rn.f32 	%f157, %f150, 0f32A57060, %f156;
	mov.b32 	%r51, %f153;
	shl.b32 	%r52, %r51, 23;
	mov.b32 	%f158, %r52;
	ex2.approx.ftz.f32 	%f159, %f157;
	mul.f32 	%f160, %f159, %f158;
	st.global.f32 	[%rd11+12], %f160;
	add.s32 	%r65, %r65, 4;
$L__BB3_8:
	setp.eq.s32 	%p7, %r5, 0;
	@%p7 bra 	$L__BB3_13;
	setp.eq.s32 	%p8, %r5, 1;
	@%p8 bra 	$L__BB3_11;
	add.s32 	%r53, %r65, %r11;
	mul.wide.s32 	%rd12, %r53, 4;
	add.s64 	%rd13, %rd1, %rd12;
	ld.global.f32 	%f161, [%rd13];
	ld.global.f32 	%f162, [%rd4];
	sub.f32 	%f163, %f161, %f162;
	fma.rn.f32 	%f164, %f163, 0f3BBB989D, 0f3F000000;
	cvt.sat.f32.f32 	%f165, %f164;
	mov.f32 	%f166, 0f4B400001;
	mov.f32 	%f167, 0f437C0000;
	fma.rm.f32 	%f168, %f165, %f167, %f166;
	add.f32 	%f169, %f168, 0fCB40007F;
	neg.f32 	%f170, %f169;
	fma.rn.f32 	%f171, %f163, 0f3FB8AA3B, %f170;
	fma.rn.f32 	%f172, %f163, 0f32A57060, %f171;
	mov.b32 	%r54, %f168;
	shl.b32 	%r55, %r54, 23;
	mov.b32 	%f173, %r55;
	ex2.approx.ftz.f32 	%f174, %f172;
	mul.f32 	%f175, %f174, %f173;
	st.global.f32 	[%rd13], %f175;
	ld.global.f32 	%f176, [%rd13+4];
	ld.global.f32 	%f177, [%rd4];
	sub.f32 	%f178, %f176, %f177;
	fma.rn.f32 	%f179, %f178, 0f3BBB989D, 0f3F000000;
	cvt.sat.f32.f32 	%f180, %f179;
	fma.rm.f32 	%f181, %f180, %f167, %f166;
	add.f32 	%f182, %f181, 0fCB40007F;
	neg.f32 	%f183, %f182;
	fma.rn.f32 	%f184, %f178, 0f3FB8AA3B, %f183;
	fma.rn.f32 	%f185, %f178, 0f32A57060, %f184;
	mov.b32 	%r56, %f181;
	shl.b32 	%r57, %r56, 23;
	mov.b32 	%f186, %r57;
	ex2.approx.ftz.f32 	%f187, %f185;
	mul.f32 	%f188, %f187, %f186;
	st.global.f32 	[%rd13+4], %f188;
	add.s32 	%r65, %r65, 2;
$L__BB3_11:
	setp.eq.s32 	%p9, %r7, 0;
	@%p9 bra 	$L__BB3_13;
	add.s32 	%r58, %r65, %r11;
	mul.wide.s32 	%rd14, %r58, 4;
	add.s64 	%rd15, %rd1, %rd14;
	ld.global.f32 	%f189, [%rd15];
	ld.global.f32 	%f190, [%rd4];
	sub.f32 	%f191, %f189, %f190;
	fma.rn.f32 	%f192, %f191, 0f3BBB989D, 0f3F000000;
	cvt.sat.f32.f32 	%f193, %f192;
	mov.f32 	%f194, 0f4B400001;
	mov.f32 	%f195, 0f437C0000;
	fma.rm.f32 	%f196, %f193, %f195, %f194;
	add.f32 	%f197, %f196, 0fCB40007F;
	neg.f32 	%f198, %f197;
	fma.rn.f32 	%f199, %f191, 0f3FB8AA3B, %f198;
	fma.rn.f32 	%f200, %f191, 0f32A57060, %f199;
	mov.b32 	%r59, %f196;
	shl.b32 	%r60, %r59, 23;
	mov.b32 	%f201, %r60;
	ex2.approx.ftz.f32 	%f202, %f200;
	mul.f32 	%f203, %f202, %f201;
	st.global.f32 	[%rd15], %f203;
$L__BB3_13:
	add.s32 	%r61, %r61, %r9;
	setp.lt.s32 	%p10, %r61, %r22;
	@%p10 bra 	$L__BB3_3;
$L__BB3_14:
	ret;

}
	// .globl	_Z4rr_1iPfPKiii
.visible .entry _Z4rr_1iPfPKiii(
	.param .u32 _Z4rr_1iPfPKiii_param_0,
	.param .u64 .ptr .align 1 _Z4rr_1iPfPKiii_param_1,
	.param .u64 .ptr .align 1 _Z4rr_1iPfPKiii_param_2,
	.param .u32 _Z4rr_1iPfPKiii_param_3,
	.param .u32 _Z4rr_1iPfPKiii_param_4
)
{
	.reg .pred 	%p<20>;
	.reg .b32 	%r<103>;
	.reg .b32 	%f<182>;
	.reg .b64 	%rd<26>;

	ld.param.u64 	%rd5, [_Z4rr_1iPfPKiii_param_1];
	ld.param.u64 	%rd6, [_Z4rr_1iPfPKiii_param_2];
	ld.param.u32 	%r32, [_Z4rr_1iPfPKiii_param_3];
	ld.param.u32 	%r33, [_Z4rr_1iPfPKiii_param_4];
	cvta.to.global.u64 	%rd1, %rd5;
	cvta.to.global.u64 	%rd2, %rd6;
	mov.u32 	%r34, %ctaid.x;
	mov.u32 	%r1, %ntid.x;
	mov.u32 	%r35, %tid.x;
	mad.lo.s32 	%r93, %r34, %r1, %r35;
	setp.ge.s32 	%p1, %r93, %r33;
	@%p1 bra 	$L__BB4_16;
	setp.lt.s32 	%p2, %r32, 1;
	@%p2 bra 	$L__BB4_16;
	cvt.rn.f32.s32 	%f1, %r32;
	and.b32  	%r3, %r32, 15;
	add.s32 	%r4, %r3, -1;
	and.b32  	%r5, %r32, 7;
	add.s32 	%r6, %r5, -1;
	and.b32  	%r7, %r32, 3;
	and.b32  	%r8, %r32, 2147483632;
	and.b32  	%r9, %r32, 2147483640;
	and.b32  	%r10, %r32, 1;
	neg.s32 	%r11, %r8;
	add.s64 	%rd3, %rd2, 32;
	mov.u32 	%r36, %nctaid.x;
	mul.lo.s32 	%r12, %r1, %r36;
$L__BB4_3:
	setp.lt.u32 	%p3, %r32, 16;
	mul.lo.s32 	%r14, %r93, %r32;
	mov.f32 	%f181, 0f00000000;
	mov.b32 	%r101, 0;
	mov.f32 	%f180, %f181;
	@%p3 bra 	$L__BB4_18;
	mov.f32 	%f181, 0f00000000;
	mov.u32 	%r94, %r14;
	mov.u32 	%r95, %r11;
	bra.uni 	$L__BB4_17;
$L__BB4_5:
	mov.b32 	%r96, 0;
$L__BB4_6:
	.pragma "nounroll";
	add.s32 	%r74, %r96, %r14;
	mul.wide.s32 	%rd14, %r74, 4;
	add.s64 	%rd15, %rd2, %rd14;
	ld.global.u32 	%r75, [%rd15];
	cvt.rn.f32.s32 	%f121, %r75;
	sub.f32 	%f122, %f121, %f30;
	div.rn.f32 	%f123, %f122, %f31;
	add.s64 	%rd16, %rd1, %rd14;
	st.global.f32 	[%rd16], %f123;
	ld.global.u32 	%r76, [%rd15+4];
	cvt.rn.f32.s32 	%f124, %r76;
	sub.f32 	%f125, %f124, %f30;
	div.rn.f32 	%f126, %f125, %f31;
	st.global.f32 	[%rd16+4], %f126;
	ld.global.u32 	%r77, [%rd15+8];
	cvt.rn.f32.s32 	%f127, %r77;
	sub.f32 	%f128, %f127, %f30;
	div.rn.f32 	%f129, %f128, %f31;
	st.global.f32 	[%rd16+8], %f129;
	ld.global.u32 	%r78, [%rd15+12];
	cvt.rn.f32.s32 	%f130, %r78;
	sub.f32 	%f131, %f130, %f30;
	div.rn.f32 	%f132, %f131, %f31;
	st.global.f32 	[%rd16+12], %f132;
	ld.global.u32 	%r79, [%rd15+16];
	cvt.rn.f32.s32 	%f133, %r79;
	sub.f32 	%f134, %f133, %f30;
	div.rn.f32 	%f135, %f134, %f31;
	st.global.f32 	[%rd16+16], %f135;
	ld.global.u32 	%r80, [%rd15+20];
	cvt.rn.f32.s32 	%f136, %r80;
	sub.f32 	%f137, %f136, %f30;
	div.rn.f32 	%f138, %f137, %f31;
	st.global.f32 	[%rd16+20], %f138;
	ld.global.u32 	%r81, [%rd15+24];
	cvt.rn.f32.s32 	%f139, %r81;
	sub.f32 	%f140, %f139, %f30;
	div.rn.f32 	%f141, %f140, %f31;
	st.global.f32 	[%rd16+24], %f141;
	ld.global.u32 	%r82, [%rd15+28];
	cvt.rn.f32.s32 	%f142, %r82;
	sub.f32 	%f143, %f142, %f30;
	div.rn.f32 	%f144, %f143, %f31;
	st.global.f32 	[%rd16+28], %f144;
	add.s32 	%r96, %r96, 8;
	setp.eq.s32 	%p13, %r96, %r9;
	mov.u32 	%r98, %r9;
	@%p13 bra 	$L__BB4_7;
	bra.uni 	$L__BB4_6;
$L__BB4_7:
	setp.eq.s32 	%p14, %r5, 0;
	@%p14 bra 	$L__BB4_15;
	setp.lt.u32 	%p15, %r6, 3;
	@%p15 bra 	$L__BB4_10;
	add.s32 	%r83, %r98, %r14;
	mul.wide.s32 	%rd17, %r83, 4;
	add.s64 	%rd18, %rd2, %rd17;
	ld.global.u32 	%r84, [%rd18];
	cvt.rn.f32.s32 	%f145, %r84;
	sub.f32 	%f146, %f145, %f30;
	div.rn.f32 	%f147, %f146, %f31;
	add.s64 	%rd19, %rd1, %rd17;
	st.global.f32 	[%rd19], %f147;
	ld.global.u32 	%r85, [%rd18+4];
	cvt.rn.f32.s32 	%f148, %r85;
	sub.f32 	%f149, %f148, %f30;
	div.rn.f32 	%f150, %f149, %f31;
	st.global.f32 	[%rd19+4], %f150;
	ld.global.u32 	%r86, [%rd18+8];
	cvt.rn.f32.s32 	%f151, %r86;
	sub.f32 	%f152, %f151, %f30;
	div.rn.f32 	%f153, %f152, %f31;
	st.global.f32 	[%rd19+8], %f153;
	ld.global.u32 	%r87, [%rd18+12];
	cvt.rn.f32.s32 	%f154, %r87;
	sub.f32 	%f155, %f154, %f30;
	div.rn.f32 	%f156, %f155, %f31;
	st.global.f32 	[%rd19+12], %f156;
	add.s32 	%r98, %r98, 4;
$L__BB4_10:
	setp.eq.s32 	%p16, %r7, 0;
	@%p16 bra 	$L__BB4_15;
	setp.eq.s32 	%p17, %r7, 1;
	@%p17 bra 	$L__BB4_13;
	add.s32 	%r88, %r98, %r14;
	mul.wide.s32 	%rd20, %r88, 4;
	add.s64 	%rd21, %rd2, %rd20;
	ld.global.u32 	%r89, [%rd21];
	cvt.rn.f32.s32 	%f157, %r89;
	sub.f32 	%f158, %f157, %f30;
	div.rn.f32 	%f159, %f158, %f31;
	add.s64 	%rd22, %rd1, %rd20;
	st.global.f32 	[%rd22], %f159;
	ld.global.u32 	%r90, [%rd21+4];
	cvt.rn.f32.s32 	%f160, %r90;
	sub.f32 	%f161, %f160, %f30;
	div.rn.f32 	%f162, %f161, %f31;
	st.global.f32 	[%rd22+4], %f162;
	add.s32 	%r98, %r98, 2;
$L__BB4_13:
	setp.eq.s32 	%p18, %r10, 0;
	@%p18 bra 	$L__BB4_15;
	add.s32 	%r91, %r98, %r14;
	mul.wide.s32 	%rd23, %r91, 4;
	add.s64 	%rd24, %rd2, %rd23;
	ld.global.u32 	%r92, [%rd24];
	cvt.rn.f32.s32 	%f163, %r92;
	sub.f32 	%f164, %f163, %f30;
	div.rn.f32 	%f165, %f164, %f31;
	add.s64 	%rd25, %rd1, %rd23;
	st.global.f32 	[%rd25], %f165;
$L__BB4_15:
	add.s32 	%r93, %r93, %r12;
	setp.lt.s32 	%p19, %r93, %r33;
	@%p19 bra 	$L__BB4_3;
$L__BB4_16:
	ret;
$L__BB4_17:
	.pragma "nounroll";
	mul.wide.s32 	%rd7, %r94, 4;
	add.s64 	%rd8, %rd3, %rd7;
	ld.global.u32 	%r38, [%rd8+-32];
	cvt.rn.f32.s32 	%f35, %r38;
	add.f32 	%f36, %f180, %f35;
	fma.rn.f32 	%f37, %f35, %f35, %f181;
	ld.global.u32 	%r39, [%rd8+-28];
	cvt.rn.f32.s32 	%f38, %r39;
	add.f32 	%f39, %f36, %f38;
	fma.rn.f32 	%f40, %f38, %f38, %f37;
	ld.global.u32 	%r40, [%rd8+-24];
	cvt.rn.f32.s32 	%f41, %r40;
	add.f32 	%f42, %f39, %f41;
	fma.rn.f32 	%f43, %f41, %f41, %f40;
	ld.global.u32 	%r41, [%rd8+-20];
	cvt.rn.f32.s32 	%f44, %r41;
	add.f32 	%f45, %f42, %f44;
	fma.rn.f32 	%f46, %f44, %f44, %f43;
	ld.global.u32 	%r42, [%rd8+-16];
	cvt.rn.f32.s32 	%f47, %r42;
	add.f32 	%f48, %f45, %f47;
	fma.rn.f32 	%f49, %f47, %f47, %f46;
	ld.global.u32 	%r43, [%rd8+-12];
	cvt.rn.f32.s32 	%f50, %r43;
	add.f32 	%f51, %f48, %f50;
	fma.rn.f32 	%f52, %f50, %f50, %f49;
	ld.global.u32 	%r44, [%rd8+-8];
	cvt.rn.f32.s32 	%f53, %r44;
	add.f32 	%f54, %f51, %f53;
	fma.rn.f32 	%f55, %f53, %f53, %f52;
	ld.global.u32 	%r45, [%rd8+-4];
	cvt.rn.f32.s32 	%f56, %r45;
	add.f32 	%f57, %f54, %f56;
	fma.rn.f32 	%f58, %f56, %f56, %f55;
	ld.global.u32 	%r46, [%rd8];
	cvt.rn.f32.s32 	%f59, %r46;
	add.f32 	%f60, %f57, %f59;
	fma.rn.f32 	%f61, %f59, %f59, %f58;
	ld.global.u32 	%r47, [%rd8+4];
	cvt.rn.f32.s32 	%f62, %r47;
	add.f32 	%f63, %f60, %f62;
	fma.rn.f32 	%f64, %f62, %f62, %f61;
	ld.global.u32 	%r48, [%rd8+8];
	cvt.rn.f32.s32 	%f65, %r48;
	add.f32 	%f66, %f63, %f65;
	fma.rn.f32 	%f67, %f65, %f65, %f64;
	ld.global.u32 	%r49, [%rd8+12];
	cvt.rn.f32.s32 	%f68, %r49;
	add.f32 	%f69, %f66, %f68;
	fma.rn.f32 	%f70, %f68, %f68, %f67;
	ld.global.u32 	%r50, [%rd8+16];
	cvt.rn.f32.s32 	%f71, %r50;
	add.f32 	%f72, %f69, %f71;
	fma.rn.f32 	%f73, %f71, %f71, %f70;
	ld.global.u32 	%r51, [%rd8+20];
	cvt.rn.f32.s32 	%f74, %r51;
	add.f32 	%f75, %f72, %f74;
	fma.rn.f32 	%f76, %f74, %f74, %f73;
	ld.global.u32 	%r52, [%rd8+24];
	cvt.rn.f32.s32 	%f77, %r52;
	add.f32 	%f78, %f75, %f77;
	fma.rn.f32 	%f79, %f77, %f77, %f76;
	ld.global.u32 	%r53, [%rd8+28];
	cvt.rn.f32.s32 	%f80, %r53;
	add.f32 	%f180, %f78, %f80;
	fma.rn.f32 	%f181, %f80, %f80, %f79;
	add.s32 	%r95, %r95, 16;
	add.s32 	%r94, %r94, 16;
	setp.eq.s32 	%p4, %r95, 0;
	mov.u32 	%r101, %r8;
	@%p4 bra 	$L__BB4_18;
	bra.uni 	$L__BB4_17;
$L__BB4_18:
	setp.eq.s32 	%p5, %r3, 0;
	@%p5 bra 	$L__BB4_28;
	setp.lt.u32 	%p6, %r4, 7;
	@%p6 bra 	$L__BB4_21;
	add.s32 	%r54, %r101, %r14;
	mul.wide.s32 	%rd9, %r54, 4;
	add.s64 	%rd10, %rd2, %rd9;
	ld.global.u32 	%r55, [%rd10];
	cvt.rn.f32.s32 	%f82, %r55;
	add.f32 	%f83, %f180, %f82;
	fma.rn.f32 	%f84, %f82, %f82, %f181;
	ld.global.u32 	%r56, [%rd10+4];
	cvt.rn.f32.s32 	%f85, %r56;
	add.f32 	%f86, %f83, %f85;
	fma.rn.f32 	%f87, %f85, %f85, %f84;
	ld.global.u32 	%r57, [%rd10+8];
	cvt.rn.f32.s32 	%f88, %r57;
	add.f32 	%f89, %f86, %f88;
	fma.rn.f32 	%f90, %f88, %f88, %f87;
	ld.global.u32 	%r58, [%rd10+12];
	cvt.rn.f32.s32 	%f91, %r58;
	add.f32 	%f92, %f89, %f91;
	fma.rn.f32 	%f93, %f91, %f91, %f90;
	ld.global.u32 	%r59, [%rd10+16];
	cvt.rn.f32.s32 	%f94, %r59;
	add.f32 	%f95, %f92, %f94;
	fma.rn.f32 	%f96, %f94, %f94, %f93;
	ld.global.u32 	%r60, [%rd10+20];
	cvt.rn.f32.s32 	%f97, %r60;
	add.f32 	%f98, %f95, %f97;
	fma.rn.f32 	%f99, %f97, %f97, %f96;
	ld.global.u32 	%r61, [%rd10+24];
	cvt.rn.f32.s32 	%f100, %r61;
	add.f32 	%f101, %f98, %f100;
	fma.rn.f32 	%f102, %f100, %f100, %f99;
	ld.global.u32 	%r62, [%rd10+28];
	cvt.rn.f32.s32 	%f103, %r62;
	add.f32 	%f180, %f101, %f103;
	fma.rn.f32 	%f181, %f103, %f103, %f102;
	add.s32 	%r101, %r101, 8;
$L__BB4_21:
	setp.eq.s32 	%p7, %r5, 0;
	@%p7 bra 	$L__BB4_28;
	setp.lt.u32 	%p8, %r6, 3;
	@%p8 bra 	$L__BB4_24;
	add.s32 	%r63, %r101, %r14;
	mul.wide.s32 	%rd11, %r63, 4;
	add.s64 	%rd12, %rd2, %rd11;
	ld.global.u32 	%r64, [%rd12];
	cvt.rn.f32.s32 	%f105, %r64;
	add.f32 	%f106, %f180, %f105;
	fma.rn.f32 	%f107, %f105, %f105, %f181;
	ld.global.u32 	%r65, [%rd12+4];
	cvt.rn.f32.s32 	%f108, %r65;
	add.f32 	%f109, %f106, %f108;
	fma.rn.f32 	%f110, %f108, %f108, %f107;
	ld.global.u32 	%r66, [%rd12+8];
	cvt.rn.f32.s32 	%f111, %r66;
	add.f32 	%f112, %f109, %f111;
	fma.rn.f32 	%f113, %f111, %f111, %f110;
	ld.global.u32 	%r67, [%rd12+12];
	cvt.rn.f32.s32 	%f114, %r67;
	add.f32 	%f180, %f112, %f114;
	fma.rn.f32 	%f181, %f114, %f114, %f113;
	add.s32 	%r101, %r101, 4;
$L__BB4_24:
	setp.eq.s32 	%p9, %r7, 0;
	@%p9 bra 	$L__BB4_28;
	setp.eq.s32 	%p10, %r7, 1;
	add.s32 	%r68, %r101, %r14;
	mul.wide.s32 	%rd13, %r68, 4;
	add.s64 	%rd4, %rd2, %rd13;
	ld.global.u32 	%r69, [%rd4];
	cvt.rn.f32.s32 	%f115, %r69;
	add.f32 	%f180, %f180, %f115;
	fma.rn.f32 	%f181, %f115, %f115, %f181;
	@%p10 bra 	$L__BB4_28;
	setp.eq.s32 	%p11, %r7, 2;
	ld.global.u32 	%r70, [%rd4+4];
	cvt.rn.f32.s32 	%f116, %r70;
	add.f32 	%f180, %f180, %f116;
	fma.rn.f32 	%f181, %f116, %f116, %f181;
	@%p11 bra 	$L__BB4_28;
	ld.global.u32 	%r71, [%rd4+8];
	cvt.rn.f32.s32 	%f117, %r71;
	add.f32 	%f180, %f180, %f117;
	fma.rn.f32 	%f181, %f117, %f117, %f181;
$L__BB4_28:
	setp.lt.u32 	%p12, %r32, 8;
	div.rn.f32 	%f30, %f180, %f1;
	div.rn.f32 	%f118, %f181, %f1;
	mul.f32 	%f119, %f30, %f30;
	sub.f32 	%f120, %f118, %f119;
	sqrt.rn.f32 	%f31, %f120;
	mov.b32 	%r98, 0;
	@%p12 bra 	$L__BB4_7;
	bra.uni 	$L__BB4_5;

}
	// .globl	_Z4rr_2iPfPKfS1_iii
.visible .entry _Z4rr_2iPfPKfS1_iii(
	.param .u32 _Z4rr_2iPfPKfS1_iii_param_0,
	.param .u64 .ptr .align 1 _Z4rr_2iPfPKfS1_iii_param_1,
	.param .u64 .ptr .align 1 _Z4rr_2iPfPKfS1_iii_param_2,
	.param .u64 .ptr .align 1 _Z4rr_2iPfPKfS1_iii_param_3,
	.param .u32 _Z4rr_2iPfPKfS1_iii_param_4,
	.param .u32 _Z4rr_2iPfPKfS1_iii_param_5,
	.param .u32 _Z4rr_2iPfPKfS1_iii_param_6
)
{
	.reg .pred 	%p<13>;
	.reg .b32 	%r<50>;
	.reg .b32 	%f<55>;
	.reg .b64 	%rd<40>;

	ld.param.u64 	%rd9, [_Z4rr_2iPfPKfS1_iii_param_1];
	ld.param.u64 	%rd10, [_Z4rr_2iPfPKfS1_iii_param_2];
	ld.param.u64 	%rd11, [_Z4rr_2iPfPKfS1_iii_param_3];
	ld.param.u32 	%r23, [_Z4rr_2iPfPKfS1_iii_param_4];
	ld.param.u32 	%r24, [_Z4rr_2iPfPKfS1_iii_param_5];
	ld.param.u32 	%r25, [_Z4rr_2iPfPKfS1_iii_param_6];
	cvta.to.global.u64 	%rd1, %rd11;
	cvta.to.global.u64 	%rd2, %rd10;
	mov.u32 	%r26, %ctaid.x;
	mov.u32 	%r1, %ntid.x;
	mov.u32 	%r27, %tid.x;
	mad.lo.s32 	%r43, %r26, %r1, %r27;
	setp.ge.s32 	%p1, %r43, %r23;
	@%p1 bra 	$L__BB5_17;
	min.s32 	%r28, %r25, %r24;
	setp.lt.s32 	%p2, %r28, 1;
	@%p2 bra 	$L__BB5_17;
	and.b32  	%r3, %r24, 7;
	and.b32  	%r4, %r24, 2147483640;
	add.s64 	%rd3, %rd2, 16;
	cvta.to.global.u64 	%rd4, %rd9;
	mov.u32 	%r29, %nctaid.x;
	mul.lo.s32 	%r5, %r1, %r29;
$L__BB5_3:
	mul.lo.s32 	%r7, %r43, %r24;
	mul.lo.s32 	%r8, %r43, %r25;
	mov.b32 	%r44, 0;
$L__BB5_4:
	setp.lt.u32 	%p3, %r24, 8;
	mul.lo.s32 	%r10, %r44, %r24;
	add.s32 	%r32, %r44, %r8;
	mul.wide.s32 	%rd12, %r32, 4;
	add.s64 	%rd5, %rd4, %rd12;
	ld.global.f32 	%f52, [%rd5];
	mov.b32 	%r48, 0;
	@%p3 bra 	$L__BB5_7;
	and.b32  	%r33, %r24, 2147483640;
	neg.s32 	%r46, %r33;
	mul.wide.u32 	%rd13, %r10, 4;
	add.s64 	%rd14, %rd1, %rd13;
	add.s64 	%rd39, %rd14, 16;
	mov.u32 	%r45, %r7;
$L__BB5_6:
	.pragma "nounroll";
	mul.wide.s32 	%rd15, %r45, 4;
	add.s64 	%rd16, %rd3, %rd15;
	ld.global.f32 	%f9, [%rd16+-16];
	ld.global.f32 	%f10, [%rd39+-16];
	fma.rn.f32 	%f11, %f9, %f10, %f52;
	st.global.f32 	[%rd5], %f11;
	ld.global.f32 	%f12, [%rd16+-12];
	ld.global.f32 	%f13, [%rd39+-12];
	fma.rn.f32 	%f14, %f12, %f13, %f11;
	st.global.f32 	[%rd5], %f14;
	ld.global.f32 	%f15, [%rd16+-8];
	ld.global.f32 	%f16, [%rd39+-8];
	fma.rn.f32 	%f17, %f15, %f16, %f14;
	st.global.f32 	[%rd5], %f17;
	ld.global.f32 	%f18, [%rd16+-4];
	ld.global.f32 	%f19, [%rd39+-4];
	fma.rn.f32 	%f20, %f18, %f19, %f17;
	st.global.f32 	[%rd5], %f20;
	ld.global.f32 	%f21, [%rd16];
	ld.global.f32 	%f22, [%rd39];
	fma.rn.f32 	%f23, %f21, %f22, %f20;
	st.global.f32 	[%rd5], %f23;
	ld.global.f32 	%f24, [%rd16+4];
	ld.global.f32 	%f25, [%rd39+4];
	fma.rn.f32 	%f26, %f24, %f25, %f23;
	st.global.f32 	[%rd5], %f26;
	ld.global.f32 	%f27, [%rd16+8];
	ld.global.f32 	%f28, [%rd39+8];
	fma.rn.f32 	%f29, %f27, %f28, %f26;
	st.global.f32 	[%rd5], %f29;
	ld.global.f32 	%f30, [%rd16+12];
	ld.global.f32 	%f31, [%rd39+12];
	fma.rn.f32 	%f52, %f30, %f31, %f29;
	st.global.f32 	[%rd5], %f52;
	add.s32 	%r46, %r46, 8;
	add.s32 	%r45, %r45, 8;
	add.s64 	%rd39, %rd39, 32;
	setp.ne.s32 	%p4, %r46, 0;
	mov.u32 	%r48, %r4;
	@%p4 bra 	$L__BB5_6;
$L__BB5_7:
	setp.eq.s32 	%p5, %r3, 0;
	@%p5 bra 	$L__BB5_15;
	add.s32 	%r34, %r3, -1;
	setp.lt.u32 	%p6, %r34, 3;
	@%p6 bra 	$L__BB5_10;
	add.s32 	%r35, %r48, %r7;
	mul.wide.s32 	%rd17, %r35, 4;
	add.s64 	%rd18, %rd2, %rd17;
	ld.global.f32 	%f32, [%rd18];
	add.s32 	%r36, %r48, %r10;
	mul.wide.u32 	%rd19, %r36, 4;
	add.s64 	%rd20, %rd1, %rd19;
	ld.global.f32 	%f33, [%rd20];
	fma.rn.f32 	%f34, %f32, %f33, %f52;
	st.global.f32 	[%rd5], %f34;
	ld.global.f32 	%f35, [%rd18+4];
	cvt.u64.u32 	%rd21, %r10;
	cvt.u64.u32 	%rd22, %r48;
	add.s64 	%rd23, %rd22, %rd21;
	shl.b64 	%rd24, %rd23, 2;
	add.s64 	%rd25, %rd1, %rd24;
	ld.global.f32 	%f36, [%rd25+4];
	fma.rn.f32 	%f37, %f35, %f36, %f34;
	st.global.f32 	[%rd5], %f37;
	ld.global.f32 	%f38, [%rd18+8];
	ld.global.f32 	%f39, [%rd25+8];
	fma.rn.f32 	%f40, %f38, %f39, %f37;
	st.global.f32 	[%rd5], %f40;
	ld.global.f32 	%f41, [%rd18+12];
	ld.global.f32 	%f42, [%rd25+12];
	fma.rn.f32 	%f52, %f41, %f42, %f40;
	st.global.f32 	[%rd5], %f52;
	add.s32 	%r48, %r48, 4;
$L__BB5_10:
	and.b32  	%r37, %r24, 3;
	setp.eq.s32 	%p7, %r37, 0;
	@%p7 bra 	$L__BB5_15;
	setp.eq.s32 	%p8, %r37, 1;
	@%p8 bra 	$L__BB5_13;
	add.s32 	%r38, %r48, %r7;
	mul.wide.s32 	%rd26, %r38, 4;
	add.s64 	%rd27, %rd2, %rd26;
	ld.global.f32 	%f43, [%rd27];
	add.s32 	%r39, %r48, %r10;
	mul.wide.u32 	%rd28, %r39, 4;
	add.s64 	%rd29, %rd1, %rd28;
	ld.global.f32 	%f44, [%rd29];
	fma.rn.f32 	%f45, %f43, %f44, %f52;
	st.global.f32 	[%rd5], %f45;
	ld.global.f32 	%f46, [%rd27+4];
	cvt.u64.u32 	%rd30, %r10;
	cvt.u64.u32 	%rd31, %r48;
	add.s64 	%rd32, %rd31, %rd30;
	shl.b64 	%rd33, %rd32, 2;
	add.s64 	%rd34, %rd1, %rd33;
	ld.global.f32 	%f47, [%rd34+4];
	fma.rn.f32 	%f52, %f46, %f47, %f45;
	st.global.f32 	[%rd5], %f52;
	add.s32 	%r48, %r48, 2;
$L__BB5_13:
	and.b32  	%r40, %r24, 1;
	setp.eq.b32 	%p9, %r40, 1;
	not.pred 	%p10, %p9;
	@%p10 bra 	$L__BB5_15;
	add.s32 	%r41, %r48, %r7;
	mul.wide.s32 	%rd35, %r41, 4;
	add.s64 	%rd36, %rd2, %rd35;
	ld.global.f32 	%f48, [%rd36];
	add.s32 	%r42, %r48, %r10;
	mul.wide.u32 	%rd37, %r42, 4;
	add.s64 	%rd38, %rd1, %rd37;
	ld.global.f32 	%f49, [%rd38];
	fma.rn.f32 	%f50, %f48, %f49, %f52;
	st.global.f32 	[%rd5], %f50;
$L__BB5_15:
	add.s32 	%r44, %r44, 1;
	setp.ne.s32 	%p11, %r44, %r25;
	@%p11 bra 	$L__BB5_4;
	add.s32 	%r43, %r43, %r5;
	setp.lt.s32 	%p12, %r43, %r23;
	@%p12 bra 	$L__BB5_3;
$L__BB5_17:
	ret;

}
	// .globl	_Z4rr_3iPfPKfii
.visible .entry _Z4rr_3iPfPKfii(
	.param .u32 _Z4rr_3iPfPKfii_param_0,
	.param .u64 .ptr .align 1 _Z4rr_3iPfPKfii_param_1,
	.param .u64 .ptr .align 1 _Z4rr_3iPfPKfii_param_2,
	.param .u32 _Z4rr_3iPfPKfii_param_3,
	.param .u32 _Z4rr_3iPfPKfii_param_4
)
{
	.reg .pred 	%p<13>;
	.reg .b32 	%r<38>;
	.reg .b32 	%f<94>;
	.reg .b64 	%rd<24>;

	ld.param.u64 	%rd9, [_Z4rr_3iPfPKfii_param_1];
	ld.param.u64 	%rd10, [_Z4rr_3iPfPKfii_param_2];
	ld.param.u32 	%r23, [_Z4rr_3iPfPKfii_param_3];
	ld.param.u32 	%r24, [_Z4rr_3iPfPKfii_param_4];
	cvta.to.global.u64 	%rd1, %rd9;
	cvta.to.global.u64 	%rd2, %rd10;
	mov.u32 	%r25, %ctaid.x;
	mov.u32 	%r1, %ntid.x;
	mov.u32 	%r26, %tid.x;
	mad.lo.s32 	%r32, %r25, %r1, %r26;
	setp.ge.s32 	%p1, %r32, %r23;
	@%p1 bra 	$L__BB6_17;
	setp.lt.s32 	%p2, %r24, 1;
	@%p2 bra 	$L__BB6_17;
	and.b32  	%r3, %r24, 15;
	add.s32 	%r4, %r3, -1;
	and.b32  	%r5, %r24, 7;
	add.s32 	%r6, %r5, -1;
	and.b32  	%r7, %r24, 2147483632;
	and.b32  	%r8, %r24, 3;
	neg.s32 	%r9, %r7;
	add.s64 	%rd3, %rd2, 32;
	add.s64 	%rd4, %rd1, 32;
	mov.u32 	%r27, %nctaid.x;
	mul.lo.s32 	%r10, %r1, %r27;
$L__BB6_3:
	setp.lt.u32 	%p3, %r24, 16;
	mul.lo.s32 	%r12, %r32, %r24;
	mov.b32 	%r36, 0;
	@%p3 bra 	$L__BB6_6;
	mov.u32 	%r33, %r12;
	mov.u64 	%rd23, %rd3;
	mov.u32 	%r34, %r9;
$L__BB6_5:
	.pragma "nounroll";
	mul.wide.s32 	%rd11, %r33, 4;
	add.s64 	%rd12, %rd4, %rd11;
	ld.global.f32 	%f1, [%rd23+-32];
	ld.global.f32 	%f2, [%rd12+-32];
	add.f32 	%f3, %f1, %f2;
	st.global.f32 	[%rd12+-32], %f3;
	ld.global.f32 	%f4, [%rd23+-28];
	ld.global.f32 	%f5, [%rd12+-28];
	add.f32 	%f6, %f4, %f5;
	st.global.f32 	[%rd12+-28], %f6;
	ld.global.f32 	%f7, [%rd23+-24];
	ld.global.f32 	%f8, [%rd12+-24];
	add.f32 	%f9, %f7, %f8;
	st.global.f32 	[%rd12+-24], %f9;
	ld.global.f32 	%f10, [%rd23+-20];
	ld.global.f32 	%f11, [%rd12+-20];
	add.f32 	%f12, %f10, %f11;
	st.global.f32 	[%rd12+-20], %f12;
	ld.global.f32 	%f13, [%rd23+-16];
	ld.global.f32 	%f14, [%rd12+-16];
	add.f32 	%f15, %f13, %f14;
	st.global.f32 	[%rd12+-16], %f15;
	ld.global.f32 	%f16, [%rd23+-12];
	ld.global.f32 	%f17, [%rd12+-12];
	add.f32 	%f18, %f16, %f17;
	st.global.f32 	[%rd12+-12], %f18;
	ld.global.f32 	%f19, [%rd23+-8];
	ld.global.f32 	%f20, [%rd12+-8];
	add.f32 	%f21, %f19, %f20;
	st.global.f32 	[%rd12+-8], %f21;
	ld.global.f32 	%f22, [%rd23+-4];
	ld.global.f32 	%f23, [%rd12+-4];
	add.f32 	%f24, %f22, %f23;
	st.global.f32 	[%rd12+-4], %f24;
	ld.global.f32 	%f25, [%rd23];
	ld.global.f32 	%f26, [%rd12];
	add.f32 	%f27, %f25, %f26;
	st.global.f32 	[%rd12], %f27;
	ld.global.f32 	%f28, [%rd23+4];
	ld.global.f32 	%f29, [%rd12+4];
	add.f32 	%f30, %f28, %f29;
	st.global.f32 	[%rd12+4], %f30;
	ld.global.f32 	%f31, [%rd23+8];
	ld.global.f32 	%f32, [%rd12+8];
	add.f32 	%f33, %f31, %f32;
	st.global.f32 	[%rd12+8], %f33;
	ld.global.f32 	%f34, [%rd23+12];
	ld.global.f32 	%f35, [%rd12+12];
	add.f32 	%f36, %f34, %f35;
	st.global.f32 	[%rd12+12], %f36;
	ld.global.f32 	%f37, [%rd23+16];
	ld.global.f32 	%f38, [%rd12+16];
	add.f32 	%f39, %f37, %f38;
	st.global.f32 	[%rd12+16], %f39;
	ld.global.f32 	%f40, [%rd23+20];
	ld.global.f32 	%f41, [%rd12+20];
	add.f32 	%f42, %f40, %f41;
	st.global.f32 	[%rd12+20], %f42;
	ld.global.f32 	%f43, [%rd23+24];
	ld.global.f32 	%f44, [%rd12+24];
	add.f32 	%f45, %f43, %f44;
	st.global.f32 	[%rd12+24], %f45;
	ld.global.f32 	%f46, [%rd23+28];
	ld.global.f32 	%f47, [%rd12+28];
	add.f32 	%f48, %f46, %f47;
	st.global.f32 	[%rd12+28], %f48;
	add.s32 	%r34, %r34, 16;
	add.s64 	%rd23, %rd23, 64;
	add.s32 	%r33, %r33, 16;
	setp.ne.s32 	%p4, %r34, 0;
	mov.u32 	%r36, %r7;
	@%p4 bra 	$L__BB6_5;
$L__BB6_6:
	setp.eq.s32 	%p5, %r3, 0;
	@%p5 bra 	$L__BB6_16;
	setp.lt.u32 	%p6, %r4, 7;
	@%p6 bra 	$L__BB6_9;
	mul.wide.u32 	%rd13, %r36, 4;
	add.s64 	%rd14, %rd2, %rd13;
	ld.global.f32 	%f49, [%rd14];
	add.s32 	%r29, %r36, %r12;
	mul.wide.s32 	%rd15, %r29, 4;
	add.s64 	%rd16, %rd1, %rd15;
	ld.global.f32 	%f50, [%rd16];
	add.f32 	%f51, %f49, %f50;
	st.global.f32 	[%rd16], %f51;
	ld.global.f32 	%f52, [%rd14+4];
	ld.global.f32 	%f53, [%rd16+4];
	add.f32 	%f54, %f52, %f53;
	st.global.f32 	[%rd16+4], %f54;
	ld.global.f32 	%f55, [%rd14+8];
	ld.global.f32 	%f56, [%rd16+8];
	add.f32 	%f57, %f55, %f56;
	st.global.f32 	[%rd16+8], %f57;
	ld.global.f32 	%f58, [%rd14+12];
	ld.global.f32 	%f59, [%rd16+12];
	add.f32 	%f60, %f58, %f59;
	st.global.f32 	[%rd16+12], %f60;
	ld.global.f32 	%f61, [%rd14+16];
	ld.global.f32 	%f62, [%rd16+16];
	add.f32 	%f63, %f61, %f62;
	st.global.f32 	[%rd16+16], %f63;
	ld.global.f32 	%f64, [%rd14+20];
	ld.global.f32 	%f65, [%rd16+20];
	add.f32 	%f66, %f64, %f65;
	st.global.f32 	[%rd16+20], %f66;
	ld.global.f32 	%f67, [%rd14+24];
	ld.global.f32 	%f68, [%rd16+24];
	add.f32 	%f69, %f67, %f68;
	st.global.f32 	[%rd16+24], %f69;
	ld.global.f32 	%f70, [%rd14+28];
	ld.global.f32 	%f71, [%rd16+28];
	add.f32 	%f72, %f70, %f71;
	st.global.f32 	[%rd16+28], %f72;
	add.s32 	%r36, %r36, 8;
$L__BB6_9:
	setp.eq.s32 	%p7, %r5, 0;
	@%p7 bra 	$L__BB6_16;
	setp.lt.u32 	%p8, %r6, 3;
	@%p8 bra 	$L__BB6_12;
	mul.wide.u32 	%rd17, %r36, 4;
	add.s64 	%rd18, %rd2, %rd17;
	ld.global.f32 	%f73, [%rd18];
	add.s32 	%r30, %r36, %r12;
	mul.wide.s32 	%rd19, %r30, 4;
	add.s64 	%rd20, %rd1, %rd19;
	ld.global.f32 	%f74, [%rd20];
	add.f32 	%f75, %f73, %f74;
	st.global.f32 	[%rd20], %f75;
	ld.global.f32 	%f76, [%rd18+4];
	ld.global.f32 	%f77, [%rd20+4];
	add.f32 	%f78, %f76, %f77;
	st.global.f32 	[%rd20+4], %f78;
	ld.global.f32 	%f79, [%rd18+8];
	ld.global.f32 	%f80, [%rd20+8];
	add.f32 	%f81, %f79, %f80;
	st.global.f32 	[%rd20+8], %f81;
	ld.global.f32 	%f82, [%rd18+12];
	ld.global.f32 	%f83, [%rd20+12];
	add.f32 	%f84, %f82, %f83;
	st.global.f32 	[%rd20+12], %f84;
	add.s32 	%r36, %r36, 4;
$L__BB6_12:
	setp.eq.s32 	%p9, %r8, 0;
	@%p9 bra 	$L__BB6_16;
	setp.eq.s32 	%p10, %r8, 1;
	mul.wide.u32 	%rd21, %r36, 4;
	add.s64 	%rd7, %rd2, %rd21;
	ld.global.f32 	%f85, [%rd7];
	add.s32 	%r31, %r36, %r12;
	mul.wide.s32 	%rd22, %r31, 4;
	add.s64 	%rd8, %rd1, %rd22;
	ld.global.f32 	%f86, [%rd8];
	add.f32 	%f87, %f85, %f86;
	st.global.f32 	[%rd8], %f87;
	@%p10 bra 	$L__BB6_16;
	setp.eq.s32 	%p11, %r8, 2;
	ld.global.f32 	%f88, [%rd7+4];
	ld.global.f32 	%f89, [%rd8+4];
	add.f32 	%f90, %f88, %f89;
	st.global.f32 	[%rd8+4], %f90;
	@%p11 bra 	$L__BB6_16;
	ld.global.f32 	%f91, [%rd7+8];
	ld.global.f32 	%f92, [%rd8+8];
	add.f32 	%f93, %f91, %f92;
	st.global.f32 	[%rd8+8], %f93;
$L__BB6_16:
	add.s32 	%r32, %r32, %r10;
	setp.lt.s32 	%p12, %r32, %r23;
	@%p12 bra 	$L__BB6_3;
$L__BB6_17:
	ret;

}
	// .globl	_Z7softmaxiPfii
.visible .entry _Z7softmaxiPfii(
	.param .u32 _Z7softmaxiPfii_param_0,
	.param .u64 .ptr .align 1 _Z7softmaxiPfii_param_1,
	.param .u32 _Z7softmaxiPfii_param_2,
	.param .u32 _Z7softmaxiPfii_param_3
)
{
	.reg .pred 	%p<18>;
	.reg .b32 	%r<115>;
	.reg .b32 	%f<383>;
	.reg .b64 	%rd<20>;

	ld.param.u64 	%rd3, [_Z7softmaxiPfii_param_1];
	ld.param.u32 	%r30, [_Z7softmaxiPfii_param_2];
	ld.param.u32 	%r31, [_Z7softmaxiPfii_param_3];
	cvta.to.global.u64 	%rd1, %rd3;
	mov.u32 	%r32, %ctaid.x;
	mov.u32 	%r1, %ntid.x;
	mov.u32 	%r33, %tid.x;
	mad.lo.s32 	%r105, %r32, %r1, %r33;
	setp.ge.s32 	%p1, %r105, %r30;
	@%p1 bra 	$L__BB7_16;
	setp.lt.s32 	%p2, %r31, 1;
	@%p2 bra 	$L__BB7_16;
	and.b32  	%r3, %r31, 7;
	add.s32 	%r4, %r3, -1;
	and.b32  	%r5, %r31, 3;
	add.s32 	%r6, %r5, -1;
	and.b32  	%r7, %r31, 2147483640;
	and.b32  	%r8, %r31, 1;
	neg.s32 	%r9, %r7;
	add.s64 	%rd2, %rd1, 16;
	mov.u32 	%r34, %nctaid.x;
	mul.lo.s32 	%r10, %r1, %r34;
$L__BB7_3:
	setp.lt.u32 	%p3, %r31, 8;
	mul.lo.s32 	%r12, %r105, %r31;
	mov.f32 	%f382, 0f00000000;
	mov.b32 	%r113, 0;
	@%p3 bra 	$L__BB7_18;
	mov.f32 	%f382, 0f00000000;
	mov.u32 	%r106, %r12;
	mov.u32 	%r107, %r9;
	bra.uni 	$L__BB7_17;
$L__BB7_5:
	mov.b32 	%r108, 0;
$L__BB7_6:
	.pragma "nounroll";
	add.s32 	%r71, %r108, %r12;
	mul.wide.s32 	%rd12, %r71, 4;
	add.s64 	%rd13, %rd1, %rd12;
	ld.global.f32 	%f187, [%rd13];
	fma.rn.f32 	%f188, %f187, 0f3BBB989D, 0f3F000000;
	cvt.sat.f32.f32 	%f189, %f188;
	mov.f32 	%f190, 0f4B400001;
	mov.f32 	%f191, 0f437C0000;
	fma.rm.f32 	%f192, %f189, %f191, %f190;
	add.f32 	%f193, %f192, 0fCB40007F;
	neg.f32 	%f194, %f193;
	fma.rn.f32 	%f195, %f187, 0f3FB8AA3B, %f194;
	fma.rn.f32 	%f196, %f187, 0f32A57060, %f195;
	mov.b32 	%r72, %f192;
	shl.b32 	%r73, %r72, 23;
	mov.b32 	%f197, %r73;
	ex2.approx.ftz.f32 	%f198, %f196;
	mul.f32 	%f199, %f198, %f197;
	div.rn.f32 	%f200, %f199, %f382;
	st.global.f32 	[%rd13], %f200;
	ld.global.f32 	%f201, [%rd13+4];
	fma.rn.f32 	%f202, %f201, 0f3BBB989D, 0f3F000000;
	cvt.sat.f32.f32 	%f203, %f202;
	fma.rm.f32 	%f204, %f203, %f191, %f190;
	add.f32 	%f205, %f204, 0fCB40007F;
	neg.f32 	%f206, %f205;
	fma.rn.f32 	%f207, %f201, 0f3FB8AA3B, %f206;
	fma.rn.f32 	%f208, %f201, 0f32A57060, %f207;
	mov.b32 	%r74, %f204;
	shl.b32 	%r75, %r74, 23;
	mov.b32 	%f209, %r75;
	ex2.approx.ftz.f32 	%f210, %f208;
	mul.f32 	%f211, %f210, %f209;
	div.rn.f32 	%f212, %f211, %f382;
	st.global.f32 	[%rd13+4], %f212;
	ld.global.f32 	%f213, [%rd13+8];
	fma.rn.f32 	%f214, %f213, 0f3BBB989D, 0f3F000000;
	cvt.sat.f32.f32 	%f215, %f214;
	fma.rm.f32 	%f216, %f215, %f191, %f190;
	add.f32 	%f217, %f216, 0fCB40007F;
	neg.f32 	%f218, %f217;
	fma.rn.f32 	%f219, %f213, 0f3FB8AA3B, %f218;
	fma.rn.f32 	%f220, %f213, 0f32A57060, %f219;
	mov.b32 	%r76, %f216;
	shl.b32 	%r77, %r76, 23;
	mov.b32 	%f221, %r77;
	ex2.approx.ftz.f32 	%f222, %f220;
	mul.f32 	%f223, %f222, %f221;
	div.rn.f32 	%f224, %f223, %f382;
	st.global.f32 	[%rd13+8], %f224;
	ld.global.f32 	%f225, [%rd13+12];
	fma.rn.f32 	%f226, %f225, 0f3BBB989D, 0f3F000000;
	cvt.sat.f32.f32 	%f227, %f226;
	fma.rm.f32 	%f228, %f227, %f191, %f190;
	add.f32 	%f229, %f228, 0fCB40007F;
	neg.f32 	%f230, %f229;
	fma.rn.f32 	%f231, %f225, 0f3FB8AA3B, %f230;
	fma.rn.f32 	%f232, %f225, 0f32A57060, %f231;
	mov.b32 	%r78, %f228;
	shl.b32 	%r79, %r78, 23;
	mov.b32 	%f233, %r79;
	ex2.approx.ftz.f32 	%f234, %f232;
	mul.f32 	%f235, %f234, %f233;
	div.rn.f32 	%f236, %f235, %f382;
	st.global.f32 	[%rd13+12], %f236;
	ld.global.f32 	%f237, [%rd13+16];
	fma.rn.f32 	%f238, %f237, 0f3BBB989D, 0f3F000000;
	cvt.sat.f32.f32 	%f239, %f238;
	fma.rm.f32 	%f240, %f239, %f191, %f190;
	add.f32 	%f241, %f240, 0fCB40007F;
	neg.f32 	%f242, %f241;
	fma.rn.f32 	%f243, %f237, 0f3FB8AA3B, %f242;
	fma.rn.f32 	%f244, %f237, 0f32A57060, %f243;
	mov.b32 	%r80, %f240;
	shl.b32 	%r81, %r80, 23;
	mov.b32 	%f245, %r81;
	ex2.approx.ftz.f32 	%f246, %f244;
	mul.f32 	%f247, %f246, %f245;
	div.rn.f32 	%f248, %f247, %f382;
	st.global.f32 	[%rd13+16], %f248;
	ld.global.f32 	%f249, [%rd13+20];
	fma.rn.f32 	%f250, %f249, 0f3BBB989D, 0f3F000000;
	cvt.sat.f32.f32 	%f251, %f250;
	fma.rm.f32 	%f252, %f251, %f191, %f190;
	add.f32 	%f253, %f252, 0fCB40007F;
	neg.f32 	%f254, %f253;
	fma.rn.f32 	%f255, %f249, 0f3FB8AA3B, %f254;
	fma.rn.f32 	%f256, %f249, 0f32A57060, %f255;
	mov.b32 	%r82, %f252;
	shl.b32 	%r83, %r82, 23;
	mov.b32 	%f257, %r83;
	ex2.approx.ftz.f32 	%f258, %f256;
	mul.f32 	%f259, %f258, %f257;
	div.rn.f32 	%f260, %f259, %f382;
	st.global.f32 	[%rd13+20], %f260;
	ld.global.f32 	%f261, [%rd13+24];
	fma.rn.f32 	%f262, %f261, 0f3BBB989D, 0f3F000000;
	cvt.sat.f32.f32 	%f263, %f262;
	fma.rm.f32 	%f264, %f263, %f191, %f190;
	add.f32 	%f265, %f264, 0fCB40007F;
	neg.f32 	%f266, %f265;
	fma.rn.f32 	%f267, %f261, 0f3FB8AA3B, %f266;
	fma.rn.f32 	%f268, %f261, 0f32A57060, %f267;
	mov.b32 	%r84, %f264;
	shl.b32 	%r85, %r84, 23;
	mov.b32 	%f269, %r85;
	ex2.approx.ftz.f32 	%f270, %f268;
	mul.f32 	%f271, %f270, %f269;
	div.rn.f32 	%f272, %f271, %f382;
	st.global.f32 	[%rd13+24], %f272;
	ld.global.f32 	%f273, [%rd13+28];
	fma.rn.f32 	%f274, %f273, 0f3BBB989D, 0f3F000000;
	cvt.sat.f32.f32 	%f275, %f274;
	fma.rm.f32 	%f276, %f275, %f191, %f190;
	add.f32 	%f277, %f276, 0fCB40007F;
	neg.f32 	%f278, %f277;
	fma.rn.f32 	%f279, %f273, 0f3FB8AA3B, %f278;
	fma.rn.f32 	%f280, %f273, 0f32A57060, %f279;
	mov.b32 	%r86, %f276;
	shl.b32 	%r87, %r86, 23;
	mov.b32 	%f281, %r87;
	ex2.approx.ftz.f32 	%f282, %f280;
	mul.f32 	%f283, %f282, %f281;
	div.rn.f32 	%f284, %f283, %f382;
	st.global.f32 	[%rd13+28], %f284;
	add.s32 	%r108, %r108, 8;
	setp.eq.s32 	%p11, %r108, %r7;
	mov.u32 	%r110, %r7;
	@%p11 bra 	$L__BB7_7;
	bra.uni 	$L__BB7_6;
$L__BB7_7:
	setp.eq.s32 	%p12, %r3, 0;
	@%p12 bra 	$L__BB7_15;
	setp.lt.u32 	%p13, %r4, 3;
	@%p13 bra 	$L__BB7_10;
	add.s32 	%r88, %r110, %r12;
	mul.wide.s32 	%rd14, %r88, 4;
	add.s64 	%rd15, %rd1, %rd14;
	ld.global.f32 	%f285, [%rd15];
	fma.rn.f32 	%f286, %f285, 0f3BBB989D, 0f3F000000;
	cvt.sat.f32.f32 	%f287, %f286;
	mov.f32 	%f288, 0f4B400001;
	mov.f32 	%f289, 0f437C0000;
	fma.rm.f32 	%f290, %f287, %f289, %f288;
	add.f32 	%f291, %f290, 0fCB40007F;
	neg.f32 	%f292, %f291;
	fma.rn.f32 	%f293, %f285, 0f3FB8AA3B, %f292;
	fma.rn.f32 	%f294, %f285, 0f32A57060, %f293;
	mov.b32 	%r89, %f290;
	shl.b32 	%r90, %r89, 23;
	mov.b32 	%f295, %r90;
	ex2.approx.ftz.f32 	%f296, %f294;
	mul.f32 	%f297, %f296, %f295;
	div.rn.f32 	%f298, %f297, %f382;
	st.global.f32 	[%rd15], %f298;
	ld.global.f32 	%f299, [%rd15+4];
	fma.rn.f32 	%f300, %f299, 0f3BBB989D, 0f3F000000;
	cvt.sat.f32.f32 	%f301, %f300;
	fma.rm.f32 	%f302, %f301, %f289, %f288;
	add.f32 	%f303, %f302, 0fCB40007F;
	neg.f32 	%f304, %f303;
	fma.rn.f32 	%f305, %f299, 0f3FB8AA3B, %f304;
	fma.rn.f32 	%f306, %f299, 0f32A57060, %f305;
	mov.b32 	%r91, %f302;
	shl.b32 	%r92, %r91, 23;
	mov.b32 	%f307, %r92;
	ex2.approx.ftz.f32 	%f308, %f306;
	mul.f32 	%f309, %f308, %f307;
	div.rn.f32 	%f310, %f309, %f382;
	st.global.f32 	[%rd15+4], %f310;
	ld.global.f32 	%f311, [%rd15+8];
	fma.rn.f32 	%f312, %f311, 0f3BBB989D, 0f3F000000;
	cvt.sat.f32.f32 	%f313, %f312;
	fma.rm.f32 	%f314, %f313, %f289, %f288;
	add.f32 	%f315, %f314, 0fCB40007F;
	neg.f32 	%f316, %f315;
	fma.rn.f32 	%f317, %f311, 0f3FB8AA3B, %f316;
	fma.rn.f32 	%f318, %f311, 0f32A57060, %f317;
	mov.b32 	%r93, %f314;
	shl.b32 	%r94, %r93, 23;
	mov.b32 	%f319, %r94;
	ex2.approx.ftz.f32 	%f320, %f318;
	mul.f32 	%f321, %f320, %f319;
	div.rn.f32 	%f322, %f321, %f382;
	st.global.f32 	[%rd15+8], %f322;
	ld.global.f32 	%f323, [%rd15+12];
	fma.rn.f32 	%f324, %f323, 0f3BBB989D, 0f3F000000;
	cvt.sat.f32.f32 	%f325, %f324;
	fma.rm.f32 	%f326, %f325, %f289, %f288;
	add.f32 	%f327, %f326, 0fCB40007F;
	neg.f32 	%f328, %f327;
	fma.rn.f32 	%f329, %f323, 0f3FB8AA3B, %f328;
	fma.rn.f32 	%f330, %f323, 0f32A57060, %f329;
	mov.b32 	%r95, %f326;
	shl.b32 	%r96, %r95, 23;
	mov.b32 	%f331, %r96;
	ex2.approx.ftz.f32 	%f332, %f330;
	mul.f32 	%f333, %f332, %f331;
	div.rn.f32 	%f334, %f333, %f382;
	st.global.f32 	[%rd15+12], %f334;
	add.s32 	%r110, %r110, 4;
$L__BB7_10:
	setp.eq.s32 	%p14, %r5, 0;
	@%p14 bra 	$L__BB7_15;
	setp.eq.s32 	%p15, %r6, 0;
	@%p15 bra 	$L__BB7_13;
	add.s32 	%r97, %r110, %r12;
	mul.wide.s32 	%rd16, %r97, 4;
	add.s64 	%rd17, %rd1, %rd16;
	ld.global.f32 	%f335, [%rd17];
	fma.rn.f32 	%f336, %f335, 0f3BBB989D, 0f3F000000;
	cvt.sat.f32.f32 	%f337, %f336;
	mov.f32 	%f338, 0f4B400001;
	mov.f32 	%f339, 0f437C0000;
	fma.rm.f32 	%f340, %f337, %f339, %f338;
	add.f32 	%f341, %f340, 0fCB40007F;
	neg.f32 	%f342, %f341;
	fma.rn.f32 	%f343, %f335, 0f3FB8AA3B, %f342;
	fma.rn.f32 	%f344, %f335, 0f32A57060, %f343;
	mov.b32 	%r98, %f340;
	shl.b32 	%r99, %r98, 23;
	mov.b32 	%f345, %r99;
	ex2.approx.ftz.f32 	%f346, %f344;
	mul.f32 	%f347, %f346, %f345;
	div.rn.f32 	%f348, %f347, %f382;
	st.global.f32 	[%rd17], %f348;
	ld.global.f32 	%f349, [%rd17+4];
	fma.rn.f32 	%f350, %f349, 0f3BBB989D, 0f3F000000;
	cvt.sat.f32.f32 	%f351, %f350;
	fma.rm.f32 	%f352, %f351, %f339, %f338;
	add.f32 	%f353, %f352, 0fCB40007F;
	neg.f32 	%f354, %f353;
	fma.rn.f32 	%f355, %f349, 0f3FB8AA3B, %f354;
	fma.rn.f32 	%f356, %f349, 0f32A57060, %f355;
	mov.b32 	%r100, %f352;
	shl.b32 	%r101, %r100, 23;
	mov.b32 	%f357, %r101;
	ex2.approx.ftz.f32 	%f358, %f356;
	mul.f32 	%f359, %f358, %f357;
	div.rn.f32 	%f360, %f359, %f382;
	st.global.f32 	[%rd17+4], %f360;
	add.s32 	%r110, %r110, 2;
$L__BB7_13:
	setp.eq.s32 	%p16, %r8, 0;
	@%p16 bra 	$L__BB7_15;
	add.s32 	%r102, %r110, %r12;
	mul.wide.s32 	%rd18, %r102, 4;
	add.s64 	%rd19, %rd1, %rd18;
	ld.global.f32 	%f361, [%rd19];
	fma.rn.f32 	%f362, %f361, 0f3BBB989D, 0f3F000000;
	cvt.sat.f32.f32 	%f363, %f362;
	mov.f32 	%f364, 0f4B400001;
	mov.f32 	%f365, 0f437C0000;
	fma.rm.f32 	%f366, %f363, %f365, %f364;
	add.f32 	%f367, %f366, 0fCB40007F;
	neg.f32 	%f368, %f367;
	fma.rn.f32 	%f369, %f361, 0f3FB8AA3B, %f368;
	fma.rn.f32 	%f370, %f361, 0f32A57060, %f369;
	mov.b32 	%r103, %f366;
	shl.b32 	%r104, %r103, 23;
	mov.b32 	%f371, %r104;
	ex2.approx.ftz.f32 	%f372, %f370;
	mul.f32 	%f373, %f372, %f371;
	div.rn.f32 	%f374, %f373, %f382;
	st.global.f32 	[%rd19], %f374;
$L__BB7_15:
	add.s32 	%r105, %r105, %r10;
	setp.lt.s32 	%p17, %r105, %r30;
	@%p17 bra 	$L__BB7_3;
$L__BB7_16:
	ret;
$L__BB7_17:
	.pragma "nounroll";
	mul.wide.s32 	%rd4, %r106, 4;
	add.s64 	%rd5, %rd2, %rd4;
	ld.global.f32 	%f16, [%rd5+-16];
	fma.rn.f32 	%f17, %f16, 0f3BBB989D, 0f3F000000;
	cvt.sat.f32.f32 	%f18, %f17;
	mov.f32 	%f19, 0f4B400001;
	mov.f32 	%f20, 0f437C0000;
	fma.rm.f32 	%f21, %f18, %f20, %f19;
	add.f32 	%f22, %f21, 0fCB40007F;
	neg.f32 	%f23, %f22;
	fma.rn.f32 	%f24, %f16, 0f3FB8AA3B, %f23;
	fma.rn.f32 	%f25, %f16, 0f32A57060, %f24;
	mov.b32 	%r36, %f21;
	shl.b32 	%r37, %r36, 23;
	mov.b32 	%f26, %r37;
	ex2.approx.ftz.f32 	%f27, %f25;
	fma.rn.f32 	%f28, %f27, %f26, %f382;
	ld.global.f32 	%f29, [%rd5+-12];
	fma.rn.f32 	%f30, %f29, 0f3BBB989D, 0f3F000000;
	cvt.sat.f32.f32 	%f31, %f30;
	fma.rm.f32 	%f32, %f31, %f20, %f19;
	add.f32 	%f33, %f32, 0fCB40007F;
	neg.f32 	%f34, %f33;
	fma.rn.f32 	%f35, %f29, 0f3FB8AA3B, %f34;
	fma.rn.f32 	%f36, %f29, 0f32A57060, %f35;
	mov.b32 	%r38, %f32;
	shl.b32 	%r39, %r38, 23;
	mov.b32 	%f37, %r39;
	ex2.approx.ftz.f32 	%f38, %f36;
	fma.rn.f32 	%f39, %f38, %f37, %f28;
	ld.global.f32 	%f40, [%rd5+-8];
	fma.rn.f32 	%f41, %f40, 0f3BBB989D, 0f3F000000;
	cvt.sat.f32.f32 	%f42, %f41;
	fma.rm.f32 	%f43, %f42, %f20, %f19;
	add.f32 	%f44, %f43, 0fCB40007F;
	neg.f32 	%f45, %f44;
	fma.rn.f32 	%f46, %f40, 0f3FB8AA3B, %f45;
	fma.rn.f32 	%f47, %f40, 0f32A57060, %f46;
	mov.b32 	%r40, %f43;
	shl.b32 	%r41, %r40, 23;
	mov.b32 	%f48, %r41;
	ex2.approx.ftz.f32 	%f49, %f47;
	fma.rn.f32 	%f50, %f49, %f48, %f39;
	ld.global.f32 	%f51, [%rd5+-4];
	fma.rn.f32 	%f52, %f51, 0f3BBB989D, 0f3F000000;
	cvt.sat.f32.f32 	%f53, %f52;
	fma.rm.f32 	%f54, %f53, %f20, %f19;
	add.f32 	%f55, %f54, 0fCB40007F;
	neg.f32 	%f56, %f55;
	fma.rn.f32 	%f57, %f51, 0f3FB8AA3B, %f56;
	fma.rn.f32 	%f58, %f51, 0f32A57060, %f57;
	mov.b32 	%r42, %f54;
	shl.b32 	%r43, %r42, 23;
	mov.b32 	%f59, %r43;
	ex2.approx.ftz.f32 	%f60, %f58;
	fma.rn.f32 	%f61, %f60, %f59, %f50;
	ld.global.f32 	%f62, [%rd5];
	fma.rn.f32 	%f63, %f62, 0f3BBB989D, 0f3F000000;
	cvt.sat.f32.f32 	%f64, %f63;
	fma.rm.f32 	%f65, %f64, %f20, %f19;
	add.f32 	%f66, %f65, 0fCB40007F;
	neg.f32 	%f67, %f66;
	fma.rn.f32 	%f68, %f62, 0f3FB8AA3B, %f67;
	fma.rn.f32 	%f69, %f62, 0f32A57060, %f68;
	mov.b32 	%r44, %f65;
	shl.b32 	%r45, %r44, 23;
	mov.b32 	%f70, %r45;
	ex2.approx.ftz.f32 	%f71, %f69;
	fma.rn.f32 	%f72, %f71, %f70, %f61;
	ld.global.f32 	%f73, [%rd5+4];
	fma.rn.f32 	%f74, %f73, 0f3BBB989D, 0f3F000000;
	cvt.sat.f32.f32 	%f75, %f74;
	fma.rm.f32 	%f76, %f75, %f20, %f19;
	add.f32 	%f77, %f76, 0fCB40007F;
	neg.f32 	%f78, %f77;
	fma.rn.f32 	%f79, %f73, 0f3FB8AA3B, %f78;
	fma.rn.f32 	%f80, %f73, 0f32A57060, %f79;
	mov.b32 	%r46, %f76;
	shl.b32 	%r47, %r46, 23;
	mov.b32 	%f81, %r47;
	ex2.approx.ftz.f32 	%f82, %f80;
	fma.rn.f32 	%f83, %f82, %f81, %f72;
	ld.global.f32 	%f84, [%rd5+8];
	fma.rn.f32 	%f85, %f84, 0f3BBB989D, 0f3F000000;
	cvt.sat.f32.f32 	%f86, %f85;
	fma.rm.f32 	%f87, %f86, %f20, %f19;
	add.f32 	%f88, %f87, 0fCB40007F;
	neg.f32 	%f89, %f88;
	fma.rn.f32 	%f90, %f84, 0f3FB8AA3B, %f89;
	fma.rn.f32 	%f91, %f84, 0f32A57060, %f90;
	mov.b32 	%r48, %f87;
	shl.b32 	%r49, %r48, 23;
	mov.b32 	%f92, %r49;
	ex2.approx.ftz.f32 	%f93, %f91;
	fma.rn.f32 	%f94, %f93, %f92, %f83;
	ld.global.f32 	%f95, [%rd5+12];
	fma.rn.f32 	%f96, %f95, 0f3BBB989D, 0f3F000000;
	cvt.sat.f32.f32 	%f97, %f96;
	fma.rm.f32 	%f98, %f97, %f20, %f19;
	add.f32 	%f99, %f98, 0fCB40007F;
	neg.f32 	%f100, %f99;
	fma.rn.f32 	%f101, %f95, 0f3FB8AA3B, %f100;
	fma.rn.f32 	%f102, %f95, 0f32A57060, %f101;
	mov.b32 	%r50, %f98;
	shl.b32 	%r51, %r50, 23;
	mov.b32 	%f103, %r51;
	ex2.approx.ftz.f32 	%f104, %f102;
	fma.rn.f32 	%f382, %f104, %f103, %f94;
	add.s32 	%r107, %r107, 8;
	add.s32 	%r106, %r106, 8;
	setp.eq.s32 	%p4, %r107, 0;
	mov.u32 	%r113, %r7;
	@%p4 bra 	$L__BB7_18;
	bra.uni 	$L__BB7_17;
$L__BB7_18:
	setp.eq.s32 	%p5, %r3, 0;
	@%p5 bra 	$L__BB7_26;
	setp.lt.u32 	%p6, %r4, 3;
	@%p6 bra 	$L__BB7_21;
	add.s32 	%r52, %r113, %r12;
	mul.wide.s32 	%rd6, %r52, 4;
	add.s64 	%rd7, %rd1, %rd6;
	ld.global.f32 	%f106, [%rd7];
	fma.rn.f32 	%f107, %f106, 0f3BBB989D, 0f3F000000;
	cvt.sat.f32.f32 	%f108, %f107;
	mov.f32 	%f109, 0f4B400001;
	mov.f32 	%f110, 0f437C0000;
	fma.rm.f32 	%f111, %f108, %f110, %f109;
	add.f32 	%f112, %f111, 0fCB40007F;
	neg.f32 	%f113, %f112;
	fma.rn.f32 	%f114, %f106, 0f3FB8AA3B, %f113;
	fma.rn.f32 	%f115, %f106, 0f32A57060, %f114;
	mov.b32 	%r53, %f111;
	shl.b32 	%r54, %r53, 23;
	mov.b32 	%f116, %r54;
	ex2.approx.ftz.f32 	%f117, %f115;
	fma.rn.f32 	%f118, %f117, %f116, %f382;
	ld.global.f32 	%f119, [%rd7+4];
	fma.rn.f32 	%f120, %f119, 0f3BBB989D, 0f3F000000;
	cvt.sat.f32.f32 	%f121, %f120;
	fma.rm.f32 	%f122, %f121, %f110, %f109;
	add.f32 	%f123, %f122, 0fCB40007F;
	neg.f32 	%f124, %f123;
	fma.rn.f32 	%f125, %f119, 0f3FB8AA3B, %f124;
	fma.rn.f32 	%f126, %f119, 0f32A57060, %f125;
	mov.b32 	%r55, %f122;
	shl.b32 	%r56, %r55, 23;
	mov.b32 	%f127, %r56;
	ex2.approx.ftz.f32 	%f128, %f126;
	fma.rn.f32 	%f129, %f128, %f127, %f118;
	ld.global.f32 	%f130, [%rd7+8];
	fma.rn.f32 	%f131, %f130, 0f3BBB989D, 0f3F000000;
	cvt.sat.f32.f32 	%f132, %f131;
	fma.rm.f32 	%f133, %f132, %f110, %f109;
	add.f32 	%f134, %f133, 0fCB40007F;
	neg.f32 	%f135, %f134;
	fma.rn.f32 	%f136, %f130, 0f3FB8AA3B, %f135;
	fma.rn.f32 	%f137, %f130, 0f32A57060, %f136;
	mov.b32 	%r57, %f133;
	shl.b32 	%r58, %r57, 23;
	mov.b32 	%f138, %r58;
	ex2.approx.ftz.f32 	%f139, %f137;
	fma.rn.f32 	%f140, %f139, %f138, %f129;
	ld.global.f32 	%f141, [%rd7+12];
	fma.rn.f32 	%f142, %f141, 0f3BBB989D, 0f3F000000;
	cvt.sat.f32.f32 	%f143, %f142;
	fma.rm.f32 	%f144, %f143, %f110, %f109;
	add.f32 	%f145, %f144, 0fCB40007F;
	neg.f32 	%f146, %f145;
	fma.rn.f32 	%f147, %f141, 0f3FB8AA3B, %f146;
	fma.rn.f32 	%f148, %f141, 0f32A57060, %f147;
	mov.b32 	%r59, %f144;
	shl.b32 	%r60, %r59, 23;
	mov.b32 	%f149, %r60;
	ex2.approx.ftz.f32 	%f150, %f148;
	fma.rn.f32 	%f382, %f150, %f149, %f140;
	add.s32 	%r113, %r113, 4;
$L__BB7_21:
	setp.eq.s32 	%p7, %r5, 0;
	@%p7 bra 	$L__BB7_26;
	setp.eq.s32 	%p8, %r6, 0;
	@%p8 bra 	$L__BB7_24;
	add.s32 	%r61, %r113, %r12;
	mul.wide.s32 	%rd8, %r61, 4;
	add.s64 	%rd9, %rd1, %rd8;
	ld.global.f32 	%f152, [%rd9];
	fma.rn.f32 	%f153, %f152, 0f3BBB989D, 0f3F000000;
	cvt.sat.f32.f32 	%f154, %f153;
	mov.f32 	%f155, 0f4B400001;
	mov.f32 	%f156, 0f437C0000;
	fma.rm.f32 	%f157, %f154, %f156, %f155;
	add.f32 	%f158, %f157, 0fCB40007F;
	neg.f32 	%f159, %f158;
	fma.rn.f32 	%f160, %f152, 0f3FB8AA3B, %f159;
	fma.rn.f32 	%f161, %f152, 0f32A57060, %f160;
	mov.b32 	%r62, %f157;
	shl.b32 	%r63, %r62, 23;
	mov.b32 	%f162, %r63;
	ex2.approx.ftz.f32 	%f163, %f161;
	fma.rn.f32 	%f164, %f163, %f162, %f382;
	ld.global.f32 	%f165, [%rd9+4];
	fma.rn.f32 	%f166, %f165, 0f3BBB989D, 0f3F000000;
	cvt.sat.f32.f32 	%f167, %f166;
	fma.rm.f32 	%f168, %f167, %f156, %f155;
	add.f32 	%f169, %f168, 0fCB40007F;
	neg.f32 	%f170, %f169;
	fma.rn.f32 	%f171, %f165, 0f3FB8AA3B, %f170;
	fma.rn.f32 	%f172, %f165, 0f32A57060, %f171;
	mov.b32 	%r64, %f168;
	shl.b32 	%r65, %r64, 23;
	mov.b32 	%f173, %r65;
	ex2.approx.ftz.f32 	%f174, %f172;
	fma.rn.f32 	%f382, %f174, %f173, %f164;
	add.s32 	%r113, %r113, 2;
$L__BB7_24:
	setp.eq.s32 	%p9, %r8, 0;
	@%p9 bra 	$L__BB7_26;
	add.s32 	%r66, %r113, %r12;
	mul.wide.s32 	%rd10, %r66, 4;
	add.s64 	%rd11, %rd1, %rd10;
	ld.global.f32 	%f175, [%rd11];
	fma.rn.f32 	%f176, %f175, 0f3BBB989D, 0f3F000000;
	cvt.sat.f32.f32 	%f177, %f176;
	mov.f32 	%f178, 0f4B400001;
	mov.f32 	%f179, 0f437C0000;
	fma.rm.f32 	%f180, %f177, %f179, %f178;
	add.f32 	%f181, %f180, 0fCB40007F;
	neg.f32 	%f182, %f181;
	fma.rn.f32 	%f183, %f175, 0f3FB8AA3B, %f182;
	fma.rn.f32 	%f184, %f175, 0f32A57060, %f183;
	mov.b32 	%r67, %f180;
	shl.b32 	%r68, %r67, 23;
	mov.b32 	%f185, %r68;
	ex2.approx.ftz.f32 	%f186, %f184;
	fma.rn.f32 	%f382, %f186, %f185, %f382;
$L__BB7_26:
	setp.lt.u32 	%p10, %r31, 8;
	mov.b32 	%r110, 0;
	@%p10 bra 	$L__BB7_7;
	bra.uni 	$L__BB7_5;

}
	// .globl	_Z6argmaxiPiPKfS1_ii
.visible .entry _Z6argmaxiPiPKfS1_ii(
	.param .u32 _Z6argmaxiPiPKfS1_ii_param_0,
	.param .u64 .ptr .align 1 _Z6argmaxiPiPKfS1_ii_param_1,
	.param .u64 .ptr .align 1 _Z6argmaxiPiPKfS1_ii_param_2,
	.param .u64 .ptr .align 1 _Z6argmaxiPiPKfS1_ii_param_3,
	.param .u32 _Z6argmaxiPiPKfS1_ii_param_4,
	.param .u32 _Z6argmaxiPiPKfS1_ii_param_5
)
{
	.reg .pred 	%p<45>;
	.reg .b32 	%r<113>;
	.reg .b32 	%f<135>;
	.reg .b64 	%rd<34>;

	ld.param.u64 	%rd14, [_Z6argmaxiPiPKfS1_ii_param_1];
	ld.param.u64 	%rd15, [_Z6argmaxiPiPKfS1_ii_param_2];
	ld.param.u64 	%rd16, [_Z6argmaxiPiPKfS1_ii_param_3];
	ld.param.u32 	%r36, [_Z6argmaxiPiPKfS1_ii_param_4];
	ld.param.u32 	%r37, [_Z6argmaxiPiPKfS1_ii_param_5];
	cvta.to.global.u64 	%rd1, %rd14;
	cvta.to.global.u64 	%rd2, %rd16;
	cvta.to.global.u64 	%rd3, %rd15;
	mov.u32 	%r38, %ctaid.x;
	mov.u32 	%r1, %ntid.x;
	mov.u32 	%r39, %tid.x;
	mad.lo.s32 	%r99, %r38, %r1, %r39;
	setp.ge.s32 	%p1, %r99, %r36;
	@%p1 bra 	$L__BB8_18;
	setp.gt.s32 	%p2, %r37, 0;
	mov.u32 	%r40, %nctaid.x;
	mul.lo.s32 	%r3, %r1, %r40;
	@%p2 bra 	$L__BB8_2;
	bra.uni 	$L__BB8_17;
$L__BB8_2:
	and.b32  	%r4, %r37, 15;
	add.s32 	%r5, %r4, -1;
	and.b32  	%r6, %r37, 7;
	add.s32 	%r7, %r6, -1;
	and.b32  	%r8, %r37, 2147483632;
	and.b32  	%r9, %r37, 3;
$L__BB8_3:
	setp.lt.u32 	%p4, %r37, 16;
	mul.lo.s32 	%r11, %r99, %r37;
	mul.wide.s32 	%rd19, %r11, 4;
	add.s64 	%rd4, %rd3, %rd19;
	ld.global.f32 	%f11, [%rd4];
	add.s64 	%rd5, %rd2, %rd19;
	ld.global.f32 	%f12, [%rd5];
	add.f32 	%f132, %f11, %f12;
	mov.b32 	%r106, 0;
	mov.u32 	%r111, %r106;
	@%p4 bra 	$L__BB8_6;
	add.s64 	%rd33, %rd4, 32;
	add.s64 	%rd32, %rd5, 32;
	mov.b32 	%r100, 0;
	mov.u32 	%r111, %r100;
$L__BB8_5:
	.pragma "nounroll";
	ld.global.f32 	%f13, [%rd33+-32];
	ld.global.f32 	%f14, [%rd32+-32];
	add.f32 	%f15, %f13, %f14;
	setp.gt.f32 	%p5, %f15, %f132;
	selp.b32 	%r45, %r100, %r111, %p5;
	selp.f32 	%f16, %f15, %f132, %p5;
	ld.global.f32 	%f17, [%rd33+-28];
	ld.global.f32 	%f18, [%rd32+-28];
	add.f32 	%f19, %f17, %f18;
	setp.gt.f32 	%p6, %f19, %f16;
	add.s32 	%r46, %r100, 1;
	selp.b32 	%r47, %r46, %r45, %p6;
	selp.f32 	%f20, %f19, %f16, %p6;
	ld.global.f32 	%f21, [%rd33+-24];
	ld.global.f32 	%f22, [%rd32+-24];
	add.f32 	%f23, %f21, %f22;
	setp.gt.f32 	%p7, %f23, %f20;
	add.s32 	%r48, %r100, 2;
	selp.b32 	%r49, %r48, %r47, %p7;
	selp.f32 	%f24, %f23, %f20, %p7;
	ld.global.f32 	%f25, [%rd33+-20];
	ld.global.f32 	%f26, [%rd32+-20];
	add.f32 	%f27, %f25, %f26;
	setp.gt.f32 	%p8, %f27, %f24;
	add.s32 	%r50, %r100, 3;
	selp.b32 	%r51, %r50, %r49, %p8;
	selp.f32 	%f28, %f27, %f24, %p8;
	ld.global.f32 	%f29, [%rd33+-16];
	ld.global.f32 	%f30, [%rd32+-16];
	add.f32 	%f31, %f29, %f30;
	setp.gt.f32 	%p9, %f31, %f28;
	add.s32 	%r52, %r100, 4;
	selp.b32 	%r53, %r52, %r51, %p9;
	selp.f32 	%f32, %f31, %f28, %p9;
	ld.global.f32 	%f33, [%rd33+-12];
	ld.global.f32 	%f34, [%rd32+-12];
	add.f32 	%f35, %f33, %f34;
	setp.gt.f32 	%p10, %f35, %f32;
	add.s32 	%r54, %r100, 5;
	selp.b32 	%r55, %r54, %r53, %p10;
	selp.f32 	%f36, %f35, %f32, %p10;
	ld.global.f32 	%f37, [%rd33+-8];
	ld.global.f32 	%f38, [%rd32+-8];
	add.f32 	%f39, %f37, %f38;
	setp.gt.f32 	%p11, %f39, %f36;
	add.s32 	%r56, %r100, 6;
	selp.b32 	%r57, %r56, %r55, %p11;
	selp.f32 	%f40, %f39, %f36, %p11;
	ld.global.f32 	%f41, [%rd33+-4];
	ld.global.f32 	%f42, [%rd32+-4];
	add.f32 	%f43, %f41, %f42;
	setp.gt.f32 	%p12, %f43, %f40;
	add.s32 	%r58, %r100, 7;
	selp.b32 	%r59, %r58, %r57, %p12;
	selp.f32 	%f44, %f43, %f40, %p12;
	ld.global.f32 	%f45, [%rd33];
	ld.global.f32 	%f46, [%rd32];
	add.f32 	%f47, %f45, %f46;
	setp.gt.f32 	%p13, %f47, %f44;
	add.s32 	%r60, %r100, 8;
	selp.b32 	%r61, %r60, %r59, %p13;
	selp.f32 	%f48, %f47, %f44, %p13;
	ld.global.f32 	%f49, [%rd33+4];
	ld.global.f32 	%f50, [%rd32+4];
	add.f32 	%f51, %f49, %f50;
	setp.gt.f32 	%p14, %f51, %f48;
	add.s32 	%r62, %r100, 9;
	selp.b32 	%r63, %r62, %r61, %p14;
	selp.f32 	%f52, %f51, %f48, %p14;
	ld.global.f32 	%f53, [%rd33+8];
	ld.global.f32 	%f54, [%rd32+8];
	add.f32 	%f55, %f53, %f54;
	setp.gt.f32 	%p15, %f55, %f52;
	add.s32 	%r64, %r100, 10;
	selp.b32 	%r65, %r64, %r63, %p15;
	selp.f32 	%f56, %f55, %f52, %p15;
	ld.global.f32 	%f57, [%rd33+12];
	ld.global.f32 	%f58, [%rd32+12];
	add.f32 	%f59, %f57, %f58;
	setp.gt.f32 	%p16, %f59, %f56;
	add.s32 	%r66, %r100, 11;
	selp.b32 	%r67, %r66, %r65, %p16;
	selp.f32 	%f60, %f59, %f56, %p16;
	ld.global.f32 	%f61, [%rd33+16];
	ld.global.f32 	%f62, [%rd32+16];
	add.f32 	%f63, %f61, %f62;
	setp.gt.f32 	%p17, %f63, %f60;
	add.s32 	%r68, %r100, 12;
	selp.b32 	%r69, %r68, %r67, %p17;
	selp.f32 	%f64, %f63, %f60, %p17;
	ld.global.f32 	%f65, [%rd33+20];
	ld.global.f32 	%f66, [%rd32+20];
	add.f32 	%f67, %f65, %f66;
	setp.gt.f32 	%p18, %f67, %f64;
	add.s32 	%r70, %r100, 13;
	selp.b32 	%r71, %r70, %r69, %p18;
	selp.f32 	%f68, %f67, %f64, %p18;
	ld.global.f32 	%f69, [%rd33+24];
	ld.global.f32 	%f70, [%rd32+24];
	add.f32 	%f71, %f69, %f70;
	setp.gt.f32 	%p19, %f71, %f68;
	add.s32 	%r72, %r100, 14;
	selp.b32 	%r73, %r72, %r71, %p19;
	selp.f32 	%f72, %f71, %f68, %p19;
	ld.global.f32 	%f73, [%rd33+28];
	ld.global.f32 	%f74, [%rd32+28];
	add.f32 	%f75, %f73, %f74;
	setp.gt.f32 	%p20, %f75, %f72;
	add.s32 	%r74, %r100, 15;
	selp.b32 	%r111, %r74, %r73, %p20;
	selp.f32 	%f132, %f75, %f72, %p20;
	add.s64 	%rd33, %rd33, 64;
	add.s64 	%rd32, %rd32, 64;
	add.s32 	%r100, %r100, 16;
	setp.ne.s32 	%p21, %r100, %r8;
	mov.u32 	%r106, %r8;
	@%p21 bra 	$L__BB8_5;
$L__BB8_6:
	setp.eq.s32 	%p22, %r4, 0;
	@%p22 bra 	$L__BB8_16;
	setp.lt.u32 	%p23, %r5, 7;
	@%p23 bra 	$L__BB8_9;
	mul.wide.u32 	%rd23, %r106, 4;
	add.s64 	%rd24, %rd4, %rd23;
	ld.global.f32 	%f76, [%rd24];
	add.s64 	%rd25, %rd5, %rd23;
	ld.global.f32 	%f77, [%rd25];
	add.f32 	%f78, %f76, %f77;
	setp.gt.f32 	%p24, %f78, %f132;
	selp.b32 	%r76, %r106, %r111, %p24;
	selp.f32 	%f79, %f78, %f132, %p24;
	add.s32 	%r77, %r106, 1;
	ld.global.f32 	%f80, [%rd24+4];
	ld.global.f32 	%f81, [%rd25+4];
	add.f32 	%f82, %f80, %f81;
	setp.gt.f32 	%p25, %f82, %f79;
	selp.b32 	%r78, %r77, %r76, %p25;
	selp.f32 	%f83, %f82, %f79, %p25;
	add.s32 	%r79, %r106, 2;
	ld.global.f32 	%f84, [%rd24+8];
	ld.global.f32 	%f85, [%rd25+8];
	add.f32 	%f86, %f84, %f85;
	setp.gt.f32 	%p26, %f86, %f83;
	selp.b32 	%r80, %r79, %r78, %p26;
	selp.f32 	%f87, %f86, %f83, %p26;
	add.s32 	%r81, %r106, 3;
	ld.global.f32 	%f88, [%rd24+12];
	ld.global.f32 	%f89, [%rd25+12];
	add.f32 	%f90, %f88, %f89;
	setp.gt.f32 	%p27, %f90, %f87;
	selp.b32 	%r82, %r81, %r80, %p27;
	selp.f32 	%f91, %f90, %f87, %p27;
	add.s32 	%r83, %r106, 4;
	ld.global.f32 	%f92, [%rd24+16];
	ld.global.f32 	%f93, [%rd25+16];
	add.f32 	%f94, %f92, %f93;
	setp.gt.f32 	%p28, %f94, %f91;
	selp.b32 	%r84, %r83, %r82, %p28;
	selp.f32 	%f95, %f94, %f91, %p28;
	add.s32 	%r85, %r106, 5;
	ld.global.f32 	%f96, [%rd24+20];
	ld.global.f32 	%f97, [%rd25+20];
	add.f32 	%f98, %f96, %f97;
	setp.gt.f32 	%p29, %f98, %f95;
	selp.b32 	%r86, %r85, %r84, %p29;
	selp.f32 	%f99, %f98, %f95, %p29;
	add.s32 	%r87, %r106, 6;
	ld.global.f32 	%f100, [%rd24+24];
	ld.global.f32 	%f101, [%rd25+24];
	add.f32 	%f102, %f100, %f101;
	setp.gt.f32 	%p30, %f102, %f99;
	selp.b32 	%r88, %r87, %r86, %p30;
	selp.f32 	%f103, %f102, %f99, %p30;
	add.s32 	%r89, %r106, 7;
	ld.global.f32 	%f104, [%rd24+28];
	ld.global.f32 	%f105, [%rd25+28];
	add.f32 	%f106, %f104, %f105;
	setp.gt.f32 	%p31, %f106, %f103;
	selp.b32 	%r111, %r89, %r88, %p31;
	selp.f32 	%f132, %f106, %f103, %p31;
	add.s32 	%r106, %r106, 8;
$L__BB8_9:
	setp.eq.s32 	%p32, %r6, 0;
	@%p32 bra 	$L__BB8_16;
	setp.lt.u32 	%p33, %r7, 3;
	@%p33 bra 	$L__BB8_12;
	mul.wide.s32 	%rd26, %r106, 4;
	add.s64 	%rd27, %rd4, %rd26;
	ld.global.f32 	%f107, [%rd27];
	add.s64 	%rd28, %rd5, %rd26;
	ld.global.f32 	%f108, [%rd28];
	add.f32 	%f109, %f107, %f108;
	setp.gt.f32 	%p34, %f109, %f132;
	selp.b32 	%r91, %r106, %r111, %p34;
	selp.f32 	%f110, %f109, %f132, %p34;
	add.s32 	%r92, %r106, 1;
	ld.global.f32 	%f111, [%rd27+4];
	ld.global.f32 	%f112, [%rd28+4];
	add.f32 	%f113, %f111, %f112;
	setp.gt.f32 	%p35, %f113, %f110;
	selp.b32 	%r93, %r92, %r91, %p35;
	selp.f32 	%f114, %f113, %f110, %p35;
	add.s32 	%r94, %r106, 2;
	ld.global.f32 	%f115, [%rd27+8];
	ld.global.f32 	%f116, [%rd28+8];
	add.f32 	%f117, %f115, %f116;
	setp.gt.f32 	%p36, %f117, %f114;
	selp.b32 	%r95, %r94, %r93, %p36;
	selp.f32 	%f118, %f117, %f114, %p36;
	add.s32 	%r96, %r106, 3;
	ld.global.f32 	%f119, [%rd27+12];
	ld.global.f32 	%f120, [%rd28+12];
	add.f32 	%f121, %f119, %f120;
	setp.gt.f32 	%p37, %f121, %f118;
	selp.b32 	%r111, %r96, %r95, %p37;
	selp.f32 	%f132, %f121, %f118, %p37;
	add.s32 	%r106, %r106, 4;
$L__BB8_12:
	setp.eq.s32 	%p38, %r9, 0;
	@%p38 bra 	$L__BB8_16;
	setp.eq.s32 	%p39, %r9, 1;
	mul.wide.s32 	%rd29, %r106, 4;
	add.s64 	%rd12, %rd4, %rd29;
	ld.global.f32 	%f122, [%rd12];
	add.s64 	%rd13, %rd5, %rd29;
	ld.global.f32 	%f123, [%rd13];
	add.f32 	%f124, %f122, %f123;
	setp.gt.f32 	%p40, %f124, %f132;
	selp.b32 	%r111, %r106, %r111, %p40;
	selp.f32 	%f9, %f124, %f132, %p40;
	@%p39 bra 	$L__BB8_16;
	setp.eq.s32 	%p41, %r9, 2;
	add.s32 	%r97, %r106, 1;
	ld.global.f32 	%f125, [%rd12+4];
	ld.global.f32 	%f126, [%rd13+4];
	add.f32 	%f127, %f125, %f126;
	setp.gt.f32 	%p42, %f127, %f9;
	selp.b32 	%r111, %r97, %r111, %p42;
	selp.f32 	%f10, %f127, %f9, %p42;
	@%p41 bra 	$L__BB8_16;
	add.s32 	%r98, %r106, 2;
	ld.global.f32 	%f128, [%rd12+8];
	ld.global.f32 	%f129, [%rd13+8];
	add.f32 	%f130, %f128, %f129;
	setp.gt.f32 	%p43, %f130, %f10;
	selp.b32 	%r111, %r98, %r111, %p43;
$L__BB8_16:
	mul.wide.s32 	%rd30, %r99, 4;
	add.s64 	%rd31, %rd1, %rd30;
	st.global.u32 	[%rd31], %r111;
	add.s32 	%r99, %r99, %r3;
	setp.lt.s32 	%p44, %r99, %r36;
	@%p44 bra 	$L__BB8_3;
	bra.uni 	$L__BB8_18;
$L__BB8_17:
	mul.wide.s32 	%rd17, %r99, 4;
	add.s64 	%rd18, %rd1, %rd17;
	mov.b32 	%r41, 0;
	st.global.u32 	[%rd18], %r41;
	add.s32 	%r99, %r99, %r3;
	setp.lt.s32 	%p3, %r99, %r36;
	@%p3 bra 	$L__BB8_17;
$L__BB8_18:
	ret;

}


// ===== COMPILED SASS (sm_100) =====

	.target	sm_100

	.elftype	@"ET_EXEC"


//--------------------- .note.nv.tkinfo           --------------------------
	.section	.note.nv.tkinfo,"",@"SHT_NOTE"
	.sectionflags	@"SHF_NOTE_NV_TKINFO"
	.tkinfo
        /*0018*/ 	.word	0x00000002
        /*0030*/ 	.string	""
        /*0030*/ 	.string	"ptxas"
        /*0030*/ 	.string	"Cuda compilation tools, release 13.0, V13.0.88"
        /*0030*/ 	.string	"Build cuda_13.0.r13.0/compiler.36424714_0"
        /*0030*/ 	.string	"-arch sm_100 -m 64 "



//--------------------- .note.nv.cuinfo           --------------------------
	.section	.note.nv.cuinfo,"",@"SHT_NOTE"
	.sectionflags	@"SHF_NOTE_NV_CUINFO"
        /*0018*/ 	.short	0x0002
        /*001a*/ 	.short	0x0064
        /*001c*/ 	.short	0x0082
	.zero		2


//--------------------- .nv.info                  --------------------------
	.section	.nv.info,"",@"SHT_CUDA_INFO"
	.align	4


	//----- nvinfo : EIATTR_REGCOUNT
	.align		4
        /*0000*/ 	.byte	0x04, 0x2f
        /*0002*/ 	.short	(.L_1 - .L_0)
	.align		4
.L_0:
        /*0004*/ 	.word	index@(_Z4nb_1iPfPKiPKfiii)
        /*0008*/ 	.word	0x0000001a


	//----- nvinfo : EIATTR_FRAME_SIZE
	.align		4
.L_1:
        /*000c*/ 	.byte	0x04, 0x11
        /*000e*/ 	.short	(.L_3 - .L_2)
	.align		4
.L_2:
        /*0010*/ 	.word	index@(_Z4nb_1iPfPKiPKfiii)
        /*0014*/ 	.word	0x00000000


	//----- nvinfo : EIATTR_REGCOUNT
	.align		4
.L_3:
        /*0018*/ 	.byte	0x04, 0x2f
        /*001a*/ 	.short	(.L_5 - .L_4)
	.align		4
.L_4:
        /*001c*/ 	.word	index@(_Z4nb_2iPfPKfii)
        /*0020*/ 	.word	0x0000001c


	//----- nvinfo : EIATTR_FRAME_SIZE
	.align		4
.L_5:
        /*0024*/ 	.byte	0x04, 0x11
        /*0026*/ 	.short	(.L_7 - .L_6)
	.align		4
.L_6:
        /*0028*/ 	.word	index@(_Z4nb_2iPfPKfii)
        /*002c*/ 	.word	0x00000000


	//----- nvinfo : EIATTR_REGCOUNT
	.align		4
.L_7:
        /*0030*/ 	.byte	0x04, 0x2f
        /*0032*/ 	.short	(.L_9 - .L_8)
	.align		4
.L_8:
        /*0034*/ 	.word	index@(_Z4nb_3iPfPKfS1_ii)
        /*0038*/ 	.word	0x00000020


	//----- nvinfo : EIATTR_FRAME_SIZE
	.align		4
.L_9:
        /*003c*/ 	.byte	0x04, 0x11
        /*003e*/ 	.short	(.L_11 - .L_10)
	.align		4
.L_10:
        /*0040*/ 	.word	index@(_Z4nb_3iPfPKfS1_ii)
        /*0044*/ 	.word	0x00000000


	//----- nvinfo : EIATTR_REGCOUNT
	.align		4
.L_11:
        /*0048*/ 	.byte	0x04, 0x2f
        /*004a*/ 	.short	(.L_13 - .L_12)
	.align		4
.L_12:
        /*004c*/ 	.word	index@(_Z4nb_4iPfPKfii)
        /*0050*/ 	.word	0x00000019


	//----- nvinfo : EIATTR_FRAME_SIZE
	.align		4
.L_13:
        /*0054*/ 	.byte	0x04, 0x11
        /*0056*/ 	.short	(.L_15 - .L_14)
	.align		4
.L_14:
        /*0058*/ 	.word	index@(_Z4nb_4iPfPKfii)
        /*005c*/ 	.word	0x00000000


	//----- nvinfo : EIATTR_REGCOUNT
	.align		4
.L_15:
        /*0060*/ 	.byte	0x04, 0x2f
        /*0062*/ 	.short	(.L_17 - .L_16)
	.align		4
.L_16:
        /*0064*/ 	.word	index@(_Z4rr_1iPfPKiii)
        /*0068*/ 	.word	0x00000026


	//----- nvinfo : EIATTR_FRAME_SIZE
	.align		4
.L_17:
        /*006c*/ 	.byte	0x04, 0x11
        /*006e*/ 	.short	(.L_19 - .L_18)
	.align		4
.L_18:
        /*0070*/ 	.word	index@($__internal_2_$__cuda_sm3x_div_rn_noftz_f32_slowpath)
        /*0074*/ 	.word	0x00000000


	//----- nvinfo : EIATTR_FRAME_SIZE
	.align		4
.L_19:
        /*0078*/ 	.byte	0x04, 0x11
        /*007a*/ 	.short	(.L_21 - .L_20)
	.align		4
.L_20:
        /*007c*/ 	.word	index@($__internal_1_$__cuda_sm20_sqrt_rn_f32_slowpath)
        /*0080*/ 	.word	0x00000000


	//----- nvinfo : EIATTR_FRAME_SIZE
	.align		4
.L_21:
        /*0084*/ 	.byte	0x04, 0x11
        /*0086*/ 	.short	(.L_23 - .L_22)
	.align		4
.L_22:
        /*0088*/ 	.word	index@(_Z4rr_1iPfPKiii)
        /*008c*/ 	.word	0x00000000


	//----- nvinfo : EIATTR_REGCOUNT
	.align		4
.L_23:
        /*0090*/ 	.byte	0x04, 0x2f
        /*0092*/ 	.short	(.L_25 - .L_24)
	.align		4
.L_24:
        /*0094*/ 	.word	index@(_Z4rr_2iPfPKfS1_iii)
        /*0098*/ 	.word	0x0000001c


	//----- nvinfo : EIATTR_FRAME_SIZE
	.align		4
.L_25:
        /*009c*/ 	.byte	0x04, 0x11
        /*009e*/ 	.short	(.L_27 - .L_26)
	.align		4
.L_26:
        /*00a0*/ 	.word	index@(_Z4rr_2iPfPKfS1_iii)
        /*00a4*/ 	.word	0x00000000


	//----- nvinfo : EIATTR_REGCOUNT
	.align		4
.L_27:
        /*00a8*/ 	.byte	0x04, 0x2f
        /*00aa*/ 	.short	(.L_29 - .L_28)
	.align		4
.L_28:
        /*00ac*/ 	.word	index@(_Z4rr_3iPfPKfii)
        /*00b0*/ 	.word	0x00000018


	//----- nvinfo : EIATTR_FRAME_SIZE
	.align		4
.L_29:
        /*00b4*/ 	.byte	0x04, 0x11
        /*00b6*/ 	.short	(.L_31 - .L_30)
	.align		4
.L_30:
        /*00b8*/ 	.word	index@(_Z4rr_3iPfPKfii)
        /*00bc*/ 	.word	0x00000000


	//----- nvinfo : EIATTR_REGCOUNT
	.align		4
.L_31:
        /*00c0*/ 	.byte	0x04, 0x2f
        /*00c2*/ 	.short	(.L_33 - .L_32)
	.align		4
.L_32:
        /*00c4*/ 	.word	index@(_Z7softmaxiPfii)
        /*00c8*/ 	.word	0x00000020


	//----- nvinfo : EIATTR_FRAME_SIZE
	.align		4
.L_33:
        /*00cc*/ 	.byte	0x04, 0x11
        /*00ce*/ 	.short	(.L_35 - .L_34)
	.align		4
.L_34:
        /*00d0*/ 	.word	index@($__internal_0_$__cuda_sm3x_div_rn_noftz_f32_slowpath)
        /*00d4*/ 	.word	0x00000000


	//----- nvinfo : EIATTR_FRAME_SIZE
	.align		4
.L_35:
        /*00d8*/ 	.byte	0x04, 0x11
        /*00da*/ 	.short	(.L_37 - .L_36)
	.align		4
.L_36:
        /*00dc*/ 	.word	index@(_Z7softmaxiPfii)
        /*00e0*/ 	.word	0x00000000


	//----- nvinfo : EIATTR_REGCOUNT
	.align		4
.L_37:
        /*00e4*/ 	.byte	0x04, 0x2f
        /*00e6*/ 	.short	(.L_39 - .L_38)
	.align		4
.L_38:
        /*00e8*/ 	.word	index@(_Z6argmaxiPiPKfS1_ii)
        /*00ec*/ 	.word	0x0000001f


	//----- nvinfo : EIATTR_FRAME_SIZE
	.align		4
.L_39:
        /*00f0*/ 	.byte	0x04, 0x11
        /*00f2*/ 	.short	(.L_41 - .L_40)
	.align		4
.L_40:
        /*00f4*/ 	.word	index@(_Z6argmaxiPiPKfS1_ii)
        /*00f8*/ 	.word	0x00000000


	//----- nvinfo : EIATTR_MIN_STACK_SIZE
	.align		4
.L_41:
        /*00fc*/ 	.byte	0x04, 0x12
        /*00fe*/ 	.short	(.L_43 - .L_42)
	.align		4
.L_42:
        /*0100*/ 	.word	index@(_Z6argmaxiPiPKfS1_ii)
        /*0104*/ 	.word	0x00000000


	//----- nvinfo : EIATTR_MIN_STACK_SIZE
	.align		4
.L_43:
        /*0108*/ 	.byte	0x04, 0x12
        /*010a*/ 	.short	(.L_45 - .L_44)
	.align		4
.L_44:
        /*010c*/ 	.word	index@(_Z7softmaxiPfii)
        /*0110*/ 	.word	0x00000000


	//----- nvinfo : EIATTR_MIN_STACK_SIZE
	.align		4
.L_45:
        /*0114*/ 	.byte	0x04, 0x12
        /*0116*/ 	.short	(.L_47 - .L_46)
	.align		4
.L_46:
        /*0118*/ 	.word	index@(_Z4rr_3iPfPKfii)
        /*011c*/ 	.word	0x00000000


	//----- nvinfo : EIATTR_MIN_STACK_SIZE
	.align		4
.L_47:
        /*0120*/ 	.byte	0x04, 0x12
        /*0122*/ 	.short	(.L_49 - .L_48)
	.align		4
.L_48:
        /*0124*/ 	.word	index@(_Z4rr_2iPfPKfS1_iii)
        /*0128*/ 	.word	0x00000000


	//----- nvinfo : EIATTR_MIN_STACK_SIZE
	.align		4
.L_49:
        /*012c*/ 	.byte	0x04, 0x12
        /*012e*/ 	.short	(.L_51 - .L_50)
	.align		4
.L_50:
        /*0130*/ 	.word	index@(_Z4rr_1iPfPKiii)
        /*0134*/ 	.word	0x00000000


	//----- nvinfo : EIATTR_MIN_STACK_SIZE
	.align		4
.L_51:
        /*0138*/ 	.byte	0x04, 0x12
        /*013a*/ 	.short	(.L_53 - .L_52)
	.align		4
.L_52:
        /*013c*/ 	.word	index@(_Z4nb_4iPfPKfii)
        /*0140*/ 	.word	0x00000000


	//----- nvinfo : EIATTR_MIN_STACK_SIZE
	.align		4
.L_53:
        /*0144*/ 	.byte	0x04, 0x12
        /*0146*/ 	.short	(.L_55 - .L_54)
	.align		4
.L_54:
        /*0148*/ 	.word	index@(_Z4nb_3iPfPKfS1_ii)
        /*014c*/ 	.word	0x00000000


	//----- nvinfo : EIATTR_MIN_STACK_SIZE
	.align		4
.L_55:
        /*0150*/ 	.byte	0x04, 0x12
        /*0152*/ 	.short	(.L_57 - .L_56)
	.align		4
.L_56:
        /*0154*/ 	.word	index@(_Z4nb_2iPfPKfii)
        /*0158*/ 	.word	0x00000000


	//----- nvinfo : EIATTR_MIN_STACK_SIZE
	.align		4
.L_57:
        /*015c*/ 	.byte	0x04, 0x12
        /*015e*/ 	.short	(.L_59 - .L_58)
	.align		4
.L_58:
        /*0160*/ 	.word	index@(_Z4nb_1iPfPKiPKfiii)
        /*0164*/ 	.word	0x00000000
.L_59:


//--------------------- .nv.compat                --------------------------
	.section	.nv.compat,"",@"SHT_CUDA_COMPAT_INFO"
	.align	4
        /*0000*/ 	.byte	0x02, 0x09, 0x00, 0x00, 0x02, 0x02, 0x01, 0x00, 0x02, 0x05, 0x05, 0x00, 0x03, 0x07, 0x01, 0x01
        /*0010*/ 	.byte	0x02, 0x03, 0x00, 0x00, 0x02, 0x06, 0x01, 0x00, 0x04, 0x0b, 0x08, 0x00, 0x01, 0x00, 0x00, 0x00
        /*0020*/ 	.byte	0x00, 0x00, 0x00, 0x00


//--------------------- .nv.info._Z6argmaxiPiPKfS1_ii --------------------------
	.section	.nv.info._Z6argmaxiPiPKfS1_ii,"",@"SHT_CUDA_INFO"
	.sectionflags	@""
	.align	4


	//----- nvinfo : EIATTR_CUDA_API_VERSION
	.align		4
        /*0000*/ 	.byte	0x04, 0x37
        /*0002*/ 	.short	(.L_61 - .L_60)
.L_60:
        /*0004*/ 	.word	0x00000082


	//----- nvinfo : EIATTR_KPARAM_INFO
	.align		4
.L_61:
        /*0008*/ 	.byte	0x04, 0x17
        /*000a*/ 	.short	(.L_63 - .L_62)
.L_62:
        /*000c*/ 	.word	0x00000000
        /*0010*/ 	.short	0x0005
        /*0012*/ 	.short	0x0024
        /*0014*/ 	.byte	0x00, 0xf0, 0x11, 0x00


	//----- nvinfo : EIATTR_KPARAM_INFO
	.align		4
.L_63:
        /*0018*/ 	.byte	0x04, 0x17
        /*001a*/ 	.short	(.L_65 - .L_64)
.L_64:
        /*001c*/ 	.word	0x00000000
        /*0020*/ 	.short	0x0004
        /*0022*/ 	.short	0x0020
        /*0024*/ 	.byte	0x00, 0xf0, 0x11, 0x00


	//----- nvinfo : EIATTR_KPARAM_INFO
	.align		4
.L_65:
        /*0028*/ 	.byte	0x04, 0x17
        /*002a*/ 	.short	(.L_67 - .L_66)
.L_66:
        /*002c*/ 	.word	0x00000000
        /*0030*/ 	.short	0x0003
        /*0032*/ 	.short	0x0018
        /*0034*/ 	.byte	0x00, 0xf5, 0x21, 0x00


	//----- nvinfo : EIATTR_KPARAM_INFO
	.align		4
.L_67:
        /*0038*/ 	.byte	0x04, 0x17
        /*003a*/ 	.short	(.L_69 - .L_68)
.L_68:
        /*003c*/ 	.word	0x00000000
        /*0040*/ 	.short	0x0002
        /*0042*/ 	.short	0x0010
        /*0044*/ 	.byte	0x00, 0xf5, 0x21, 0x00


	//----- nvinfo : EIATTR_KPARAM_INFO
	.align		4
.L_69:
        /*0048*/ 	.byte	0x04, 0x17
        /*004a*/ 	.short	(.L_71 - .L_70)
.L_70:
        /*004c*/ 	.word	0x00000000
        /*0050*/ 	.short	0x0001
        /*0052*/ 	.short	0x0008
        /*0054*/ 	.byte	0x00, 0xf5, 0x21, 0x00


	//----- nvinfo : EIATTR_KPARAM_INFO
	.align		4
.L_71:
        /*0058*/ 	.byte	0x04, 0x17
        /*005a*/ 	.short	(.L_73 - .L_72)
.L_72:
        /*005c*/ 	.word	0x00000000
        /*0060*/ 	.short	0x0000
        /*0062*/ 	.short	0x0000
        /*0064*/ 	.byte	0x00, 0xf0, 0x11, 0x00


	//----- nvinfo : EIATTR_SPARSE_MMA_MASK
	.align		4
.L_73:
        /*0068*/ 	.byte	0x03, 0x50
        /*006a*/ 	.short	0x0000


	//----- nvinfo : EIATTR_MAXREG_COUNT
	.align		4
        /*006c*/ 	.byte	0x03, 0x1b
        /*006e*/ 	.short	0x00ff


	//----- nvinfo : EIATTR_MERCURY_ISA_VERSION
	.align		4
        /*0070*/ 	.byte	0x03, 0x5f
        /*0072*/ 	.short	0x0101


	//----- nvinfo : EIATTR_VRC_CTA_INIT_COUNT
	.align		4
        /*0074*/ 	.byte	0x02, 0x4a
	.zero		1
	.zero		1


	//----- nvinfo : EIATTR_EXIT_INSTR_OFFSETS
	.align		4
        /*0078*/ 	.byte	0x04, 0x1c
        /*007a*/ 	.short	(.L_75 - .L_74)


	//   ....[0]....
.L_74:
        /*007c*/ 	.word	0x00000070


	//   ....[1]....
        /*0080*/ 	.word	0x00000140


	//   ....[2]....
        /*0084*/ 	.word	0x000010b0


	//----- nvinfo : EIATTR_CRS_STACK_SIZE
	.align		4
.L_75:
        /*0088*/ 	.byte	0x04, 0x1e
        /*008a*/ 	.short	(.L_77 - .L_76)
.L_76:
        /*008c*/ 	.word	0x00000000


	//----- nvinfo : EIATTR_CBANK_PARAM_SIZE
	.align		4
.L_77:
        /*0090*/ 	.byte	0x03, 0x19
        /*0092*/ 	.short	0x0028


	//----- nvinfo : EIATTR_PARAM_CBANK
	.align		4
        /*0094*/ 	.byte	0x04, 0x0a
        /*0096*/ 	.short	(.L_79 - .L_78)
	.align		4
.L_78:
        /*0098*/ 	.word	index@(.nv.constant0._Z6argmaxiPiPKfS1_ii)
        /*009c*/ 	.short	0x0380
        /*009e*/ 	.short	0x0028


	//----- nvinfo : EIATTR_SW_WAR
	.align		4
.L_79:
        /*00a0*/ 	.byte	0x04, 0x36
        /*00a2*/ 	.short	(.L_81 - .L_80)
.L_80:
        /*00a4*/ 	.word	0x00000008
.L_81:


//--------------------- .nv.info._Z7softmaxiPfii  --------------------------
	.section	.nv.info._Z7softmaxiPfii,"",@"SHT_CUDA_INFO"
	.sectionflags	@""
	.align	4


	//----- nvinfo : EIATTR_CUDA_API_VERSION
	.align		4
        /*0000*/ 	.byte	0x04, 0x37
        /*0002*/ 	.short	(.L_83 - .L_82)
.L_82:
        /*0004*/ 	.word	0x00000082


	//----- nvinfo : EIATTR_KPARAM_INFO
	.align		4
.L_83:
        /*0008*/ 	.byte	0x04, 0x17
        /*000a*/ 	.short	(.L_85 - .L_84)
.L_84:
        /*000c*/ 	.word	0x00000000
        /*0010*/ 	.short	0x0003
        /*0012*/ 	.short	0x0014
        /*0014*/ 	.byte	0x00, 0xf0, 0x11, 0x00


	//----- nvinfo : EIATTR_KPARAM_INFO
	.align		4
.L_85:
        /*0018*/ 	.byte	0x04, 0x17
        /*001a*/ 	.short	(.L_87 - .L_86)
.L_86:
        /*001c*/ 	.word	0x00000000
        /*0020*/ 	.short	0x0002
        /*0022*/ 	.short	0x0010
        /*0024*/ 	.byte	0x00, 0xf0, 0x11, 0x00


	//----- nvinfo : EIATTR_KPARAM_INFO
	.align		4
.L_87:
        /*0028*/ 	.byte	0x04, 0x17
        /*002a*/ 	.short	(.L_89 - .L_88)
.L_88:
        /*002c*/ 	.word	0x00000000
        /*0030*/ 	.short	0x0001
        /*0032*/ 	.short	0x0008
        /*0034*/ 	.byte	0x00, 0xf5, 0x21, 0x00


	//----- nvinfo : EIATTR_KPARAM_INFO
	.align		4
.L_89:
        /*0038*/ 	.byte	0x04, 0x17
        /*003a*/ 	.short	(.L_91 - .L_90)
.L_90:
        /*003c*/ 	.word	0x00000000
        /*0040*/ 	.short	0x0000
        /*0042*/ 	.short	0x0000
        /*0044*/ 	.byte	0x00, 0xf0, 0x11, 0x00


	//----- nvinfo : EIATTR_SPARSE_MMA_MASK
	.align		4
.L_91:
        /*0048*/ 	.byte	0x03, 0x50
        /*004a*/ 	.short	0x0000


	//----- nvinfo : EIATTR_MAXREG_COUNT
	.align		4
        /*004c*/ 	.byte	0x03, 0x1b
        /*004e*/ 	.short	0x00ff


	//----- nvinfo : EIATTR_MERCURY_ISA_VERSION
	.align		4
        /*0050*/ 	.byte	0x03, 0x5f
        /*0052*/ 	.short	0x0101


	//----- nvinfo : EIATTR_VRC_CTA_INIT_COUNT
	.align		4
        /*0054*/ 	.byte	0x02, 0x4a
	.zero		1
	.zero		1


	//----- nvinfo : EIATTR_EXIT_INSTR_OFFSETS
	.align		4
        /*0058*/ 	.byte	0x04, 0x1c
        /*005a*/ 	.short	(.L_93 - .L_92)


	//   ....[0]....
.L_92:
        /*005c*/ 	.word	0x00000070


	//   ....[1]....
        /*0060*/ 	.word	0x000000a0


	//   ....[2]....
        /*0064*/ 	.word	0x000025f0


	//----- nvinfo : EIATTR_CRS_STACK_SIZE
	.align		4
.L_93:
        /*0068*/ 	.byte	0x04, 0x1e
        /*006a*/ 	.short	(.L_95 - .L_94)
.L_94:
        /*006c*/ 	.word	0x00000000


	//----- nvinfo : EIATTR_CBANK_PARAM_SIZE
	.align		4
.L_95:
        /*0070*/ 	.byte	0x03, 0x19
        /*0072*/ 	.short	0x0018


	//----- nvinfo : EIATTR_PARAM_CBANK
	.align		4
        /*0074*/ 	.byte	0x04, 0x0a
        /*0076*/ 	.short	(.L_97 - .L_96)
	.align		4
.L_96:
        /*0078*/ 	.word	index@(.nv.constant0._Z7softmaxiPfii)
        /*007c*/ 	.short	0x0380
        /*007e*/ 	.short	0x0018


	//----- nvinfo : EIATTR_SW_WAR
	.align		4
.L_97:
        /*0080*/ 	.byte	0x04, 0x36
        /*0082*/ 	.short	(.L_99 - .L_98)
.L_98:
        /*0084*/ 	.word	0x00000008
.L_99:


//--------------------- .nv.info._Z4rr_3iPfPKfii  --------------------------
	.section	.nv.info._Z4rr_3iPfPKfii,"",@"SHT_CUDA_INFO"
	.sectionflags	@""
	.align	4


	//----- nvinfo : EIATTR_CUDA_API_VERSION
	.align		4
        /*0000*/ 	.byte	0x04, 0x37
        /*0002*/ 	.short	(.L_101 - .L_100)
.L_100:
        /*0004*/ 	.word	0x00000082


	//----- nvinfo : EIATTR_KPARAM_INFO
	.align		4
.L_101:
        /*0008*/ 	.byte	0x04, 0x17
        /*000a*/ 	.short	(.L_103 - .L_102)
.L_102:
        /*000c*/ 	.word	0x00000000
        /*0010*/ 	.short	0x0004
        /*0012*/ 	.short	0x001c
        /*0014*/ 	.byte	0x00, 0xf0, 0x11, 0x00


	//----- nvinfo : EIATTR_KPARAM_INFO
	.align		4
.L_103:
        /*0018*/ 	.byte	0x04, 0x17
        /*001a*/ 	.short	(.L_105 - .L_104)
.L_104:
        /*001c*/ 	.word	0x00000000
        /*0020*/ 	.short	0x0003
        /*0022*/ 	.short	0x0018
        /*0024*/ 	.byte	0x00, 0xf0, 0x11, 0x00


	//----- nvinfo : EIATTR_KPARAM_INFO
	.align		4
.L_105:
        /*0028*/ 	.byte	0x04, 0x17
        /*002a*/ 	.short	(.L_107 - .L_106)
.L_106:
        /*002c*/ 	.word	0x00000000
        /*0030*/ 	.short	0x0002
        /*0032*/ 	.short	0x0010
        /*0034*/ 	.byte	0x00, 0xf5, 0x21, 0x00


	//----- nvinfo : EIATTR_KPARAM_INFO
	.align		4
.L_107:
        /*0038*/ 	.byte	0x04, 0x17
        /*003a*/ 	.short	(.L_109 - .L_108)
.L_108:
        /*003c*/ 	.word	0x00000000
        /*0040*/ 	.short	0x0001
        /*0042*/ 	.short	0x0008
        /*0044*/ 	.byte	0x00, 0xf5, 0x21, 0x00


	//----- nvinfo : EIATTR_KPARAM_INFO
	.align		4
.L_109:
        /*0048*/ 	.byte	0x04, 0x17
        /*004a*/ 	.short	(.L_111 - .L_110)
.L_110:
        /*004c*/ 	.word	0x00000000
        /*0050*/ 	.short	0x0000
        /*0052*/ 	.short	0x0000
        /*0054*/ 	.byte	0x00, 0xf0, 0x11, 0x00


	//----- nvinfo : EIATTR_SPARSE_MMA_MASK
	.align		4
.L_111:
        /*0058*/ 	.byte	0x03, 0x50
        /*005a*/ 	.short	0x0000


	//----- nvinfo : EIATTR_MAXREG_COUNT
	.align		4
        /*005c*/ 	.byte	0x03, 0x1b
        /*005e*/ 	.short	0x00ff


	//----- nvinfo : EIATTR_MERCURY_ISA_VERSION
	.align		4
        /*0060*/ 	.byte	0x03, 0x5f
        /*0062*/ 	.short	0x0101


	//----- nvinfo : EIATTR_VRC_CTA_INIT_COUNT
	.align		4
        /*0064*/ 	.byte	0x02, 0x4a
	.zero		1
	.zero		1


	//----- nvinfo : EIATTR_EXIT_INSTR_OFFSETS
	.align		4
        /*0068*/ 	.byte	0x04, 0x1c
        /*006a*/ 	.short	(.L_113 - .L_112)


	//   ....[0]....
.L_112:
        /*006c*/ 	.word	0x00000070


	//   ....[1]....
        /*0070*/ 	.word	0x000000a0


	//   ....[2]....
        /*0074*/ 	.word	0x00000ce0


	//----- nvinfo : EIATTR_CRS_STACK_SIZE
	.align		4
.L_113:
        /*0078*/ 	.byte	0x04, 0x1e
        /*007a*/ 	.short	(.L_115 - .L_114)
.L_114:
        /*007c*/ 	.word	0x00000000


	//----- nvinfo : EIATTR_CBANK_PARAM_SIZE
	.align		4
.L_115:
        /*0080*/ 	.byte	0x03, 0x19
        /*0082*/ 	.short	0x0020


	//----- nvinfo : EIATTR_PARAM_CBANK
	.align		4
        /*0084*/ 	.byte	0x04, 0x0a
        /*0086*/ 	.short	(.L_117 - .L_116)
	.align		4
.L_116:
        /*0088*/ 	.word	index@(.nv.constant0._Z4rr_3iPfPKfii)
        /*008c*/ 	.short	0x0380
        /*008e*/ 	.short	0x0020


	//----- nvinfo : EIATTR_SW_WAR
	.align		4
.L_117:
        /*0090*/ 	.byte	0x04, 0x36
        /*0092*/ 	.short	(.L_119 - .L_118)
.L_118:
        /*0094*/ 	.word	0x00000008
.L_119:


//--------------------- .nv.info._Z4rr_2iPfPKfS1_iii --------------------------
	.section	.nv.info._Z4rr_2iPfPKfS1_iii,"",@"SHT_CUDA_INFO"
	.sectionflags	@""
	.align	4


	//----- nvinfo : EIATTR_CUDA_API_VERSION
	.align		4
        /*0000*/ 	.byte	0x04, 0x37
        /*0002*/ 	.short	(.L_121 - .L_120)
.L_120:
        /*0004*/ 	.word	0x00000082


	//----- nvinfo : EIATTR_KPARAM_INFO
	.align		4
.L_121:
        /*0008*/ 	.byte	0x04, 0x17
        /*000a*/ 	.short	(.L_123 - .L_122)
.L_122:
        /*000c*/ 	.word	0x00000000
        /*0010*/ 	.short	0x0006
        /*0012*/ 	.short	0x0028
        /*0014*/ 	.byte	0x00, 0xf0, 0x11, 0x00


	//----- nvinfo : EIATTR_KPARAM_INFO
	.align		4
.L_123:
        /*0018*/ 	.byte	0x04, 0x17
        /*001a*/ 	.short	(.L_125 - .L_124)
.L_124:
        /*001c*/ 	.word	0x00000000
        /*0020*/ 	.short	0x0005
        /*0022*/ 	.short	0x0024
        /*0024*/ 	.byte	0x00, 0xf0, 0x11, 0x00


	//----- nvinfo : EIATTR_KPARAM_INFO
	.align		4
.L_125:
        /*0028*/ 	.byte	0x04, 0x17
        /*002a*/ 	.short	(.L_127 - .L_126)
.L_126:
        /*002c*/ 	.word	0x00000000
        /*0030*/ 	.short	0x0004
        /*0032*/ 	.short	0x0020
        /*0034*/ 	.byte	0x00, 0xf0, 0x11, 0x00


	//----- nvinfo : EIATTR_KPARAM_INFO
	.align		4
.L_127:
        /*0038*/ 	.byte	0x04, 0x17
        /*003a*/ 	.short	(.L_129 - .L_128)
.L_128:
        /*003c*/ 	.word	0x00000000
        /*0040*/ 	.short	0x0003
        /*0042*/ 	.short	0x0018
        /*0044*/ 	.byte	0x00, 0xf5, 0x21, 0x00


	//----- nvinfo : EIATTR_KPARAM_INFO
	.align		4
.L_129:
        /*0048*/ 	.byte	0x04, 0x17
        /*004a*/ 	.short	(.L_131 - .L_130)
.L_130:
        /*004c*/ 	.word	0x00000000
        /*0050*/ 	.short	0x0002
        /*0052*/ 	.short	0x0010
        /*0054*/ 	.byte	0x00, 0xf5, 0x21, 0x00


	//----- nvinfo : EIATTR_KPARAM_INFO
	.align		4
.L_131:
        /*0058*/ 	.byte	0x04, 0x17
        /*005a*/ 	.short	(.L_133 - .L_132)
.L_132:
        /*005c*/ 	.word	0x00000000
        /*0060*/ 	.short	0x0001
        /*0062*/ 	.short	0x0008
        /*0064*/ 	.byte	0x00, 0xf5, 0x21, 0x00


	//----- nvinfo : EIATTR_KPARAM_INFO
	.align		4
.L_133:
        /*0068*/ 	.byte	0x04, 0x17
        /*006a*/ 	.short	(.L_135 - .L_134)
.L_134:
        /*006c*/ 	.word	0x00000000
        /*0070*/ 	.short	0x0000
        /*0072*/ 	.short	0x0000
        /*0074*/ 	.byte	0x00, 0xf0, 0x11, 0x00


	//----- nvinfo : EIATTR_SPARSE_MMA_MASK
	.align		4
.L_135:
        /*0078*/ 	.byte	0x03, 0x50
        /*007a*/ 	.short	0x0000


	//----- nvinfo : EIATTR_MAXREG_COUNT
	.align		4
        /*007c*/ 	.byte	0x03, 0x1b
        /*007e*/ 	.short	0x00ff


	//----- nvinfo : EIATTR_MERCURY_ISA_VERSION
	.align		4
        /*0080*/ 	.byte	0x03, 0x5f
        /*0082*/ 	.short	0x0101


	//----- nvinfo : EIATTR_VRC_CTA_INIT_COUNT
	.align		4
        /*0084*/ 	.byte	0x02, 0x4a
	.zero		1
	.zero		1


	//----- nvinfo : EIATTR_EXIT_INSTR_OFFSETS
	.align		4
        /*0088*/ 	.byte	0x04, 0x1c
        /*008a*/ 	.short	(.L_137 - .L_136)


	//   ....[0]....
.L_136:
        /*008c*/ 	.word	0x00000070


	//   ....[1]....
        /*0090*/ 	.word	0x000000c0


	//   ....[2]....
        /*0094*/ 	.word	0x000009f0


	//----- nvinfo : EIATTR_CRS_STACK_SIZE
	.align		4
.L_137:
        /*0098*/ 	.byte	0x04, 0x1e
        /*009a*/ 	.short	(.L_139 - .L_138)
.L_138:
        /*009c*/ 	.word	0x00000000


	//----- nvinfo : EIATTR_CBANK_PARAM_SIZE
	.align		4
.L_139:
        /*00a0*/ 	.byte	0x03, 0x19
        /*00a2*/ 	.short	0x002c


	//----- nvinfo : EIATTR_PARAM_CBANK
	.align		4
        /*00a4*/ 	.byte	0x04, 0x0a
        /*00a6*/ 	.short	(.L_141 - .L_140)
	.align		4
.L_140:
        /*00a8*/ 	.word	index@(.nv.constant0._Z4rr_2iPfPKfS1_iii)
        /*00ac*/ 	.short	0x0380
        /*00ae*/ 	.short	0x002c


	//----- nvinfo : EIATTR_SW_WAR
	.align		4
.L_141:
        /*00b0*/ 	.byte	0x04, 0x36
        /*00b2*/ 	.short	(.L_143 - .L_142)
.L_142:
        /*00b4*/ 	.word	0x00000008
.L_143:


//--------------------- .nv.info._Z4rr_1iPfPKiii  --------------------------
	.section	.nv.info._Z4rr_1iPfPKiii,"",@"SHT_CUDA_INFO"
	.sectionflags	@""
	.align	4


	//----- nvinfo : EIATTR_CUDA_API_VERSION
	.align		4
        /*0000*/ 	.byte	0x04, 0x37
        /*0002*/ 	.short	(.L_145 - .L_144)
.L_144:
        /*0004*/ 	.word	0x00000082


	//----- nvinfo : EIATTR_KPARAM_INFO
	.align		4
.L_145:
        /*0008*/ 	.byte	0x04, 0x17
        /*000a*/ 	.short	(.L_147 - .L_146)
.L_146:
        /*000c*/ 	.word	0x00000000
        /*0010*/ 	.short	0x0004
        /*0012*/ 	.short	0x001c
        /*0014*/ 	.byte	0x00, 0xf0, 0x11, 0x00


	//----- nvinfo : EIATTR_KPARAM_INFO
	.align		4
.L_147:
        /*0018*/ 	.byte	0x04, 0x17
        /*001a*/ 	.short	(.L_149 - .L_148)
.L_148:
        /*001c*/ 	.word	0x00000000
        /*0020*/ 	.short	0x0003
        /*0022*/ 	.short	0x0018
        /*0024*/ 	.byte	0x00, 0xf0, 0x11, 0x00


	//----- nvinfo : EIATTR_KPARAM_INFO
	.align		4
.L_149:
        /*0028*/ 	.byte	0x04, 0x17
        /*002a*/ 	.short	(.L_151 - .L_150)
.L_150:
        /*002c*/ 	.word	0x00000000
        /*0030*/ 	.short	0x0002
        /*0032*/ 	.short	0x0010
        /*0034*/ 	.byte	0x00, 0xf5, 0x21, 0x00


	//----- nvinfo : EIATTR_KPARAM_INFO
	.align		4
.L_151:
        /*0038*/ 	.byte	0x04, 0x17
        /*003a*/ 	.short	(.L_153 - .L_152)
.L_152:
        /*003c*/ 	.word	0x00000000
        /*0040*/ 	.short	0x0001
        /*0042*/ 	.short	0x0008
        /*0044*/ 	.byte	0x00, 0xf5, 0x21, 0x00


	//----- nvinfo : EIATTR_KPARAM_INFO
	.align		4
.L_153:
        /*0048*/ 	.byte	0x04, 0x17
        /*004a*/ 	.short	(.L_155 - .L_154)
.L_154:
        /*004c*/ 	.word	0x00000000
        /*0050*/ 	.short	0x0000
        /*0052*/ 	.short	0x0000
        /*0054*/ 	.byte	0x00, 0xf0, 0x11, 0x00


	//----- nvinfo : EIATTR_SPARSE_MMA_MASK
	.align		4
.L_155:
        /*0058*/ 	.byte	0x03, 0x50
        /*005a*/ 	.short	0x0000


	//----- nvinfo : EIATTR_MAXREG_COUNT
	.align		4
        /*005c*/ 	.byte	0x03, 0x1b
        /*005e*/ 	.short	0x00ff


	//----- nvinfo : EIATTR_MERCURY_ISA_VERSION
	.align		4
        /*0060*/ 	.byte	0x03, 0x5f
        /*0062*/ 	.short	0x0101


	//----- nvinfo : EIATTR_VRC_CTA_INIT_COUNT
	.align		4
        /*0064*/ 	.byte	0x02, 0x4a
	.zero		1
	.zero		1


	//----- nvinfo : EIATTR_EXIT_INSTR_OFFSETS
	.align		4
        /*0068*/ 	.byte	0x04, 0x1c
        /*006a*/ 	.short	(.L_157 - .L_156)


	//   ....[0]....
.L_156:
        /*006c*/ 	.word	0x00000070


	//   ....[1]....
        /*0070*/ 	.word	0x000000a0


	//   ....[2]....
        /*0074*/ 	.word	0x00002200


	//----- nvinfo : EIATTR_CRS_STACK_SIZE
	.align		4
.L_157:
        /*0078*/ 	.byte	0x04, 0x1e
        /*007a*/ 	.short	(.L_159 - .L_158)
.L_158:
        /*007c*/ 	.word	0x00000000


	//----- nvinfo : EIATTR_CBANK_PARAM_SIZE
	.align		4
.L_159:
        /*0080*/ 	.byte	0x03, 0x19
        /*0082*/ 	.short	0x0020


	//----- nvinfo : EIATTR_PARAM_CBANK
	.align		4
        /*0084*/ 	.byte	0x04, 0x0a
        /*0086*/ 	.short	(.L_161 - .L_160)
	.align		4
.L_160:
        /*0088*/ 	.word	index@(.nv.constant0._Z4rr_1iPfPKiii)
        /*008c*/ 	.short	0x0380
        /*008e*/ 	.short	0x0020


	//----- nvinfo : EIATTR_SW_WAR
	.align		4
.L_161:
        /*0090*/ 	.byte	0x04, 0x36
        /*0092*/ 	.short	(.L_163 - .L_162)
.L_162:
        /*0094*/ 	.word	0x00000008
.L_163:


//--------------------- .nv.info._Z4nb_4iPfPKfii  --------------------------
	.section	.nv.info._Z4nb_4iPfPKfii,"",@"SHT_CUDA_INFO"
	.sectionflags	@""
	.align	4


	//----- nvinfo : EIATTR_CUDA_API_VERSION
	.align		4
        /*0000*/ 	.byte	0x04, 0x37
        /*0002*/ 	.short	(.L_165 - .L_164)
.L_164:
        /*0004*/ 	.word	0x00000082


	//----- nvinfo : EIATTR_KPARAM_INFO
	.align		4
.L_165:
        /*0008*/ 	.byte	0x04, 0x17
        /*000a*/ 	.short	(.L_167 - .L_166)
.L_166:
        /*000c*/ 	.word	0x00000000
        /*0010*/ 	.short	0x0004
        /*0012*/ 	.short	0x001c
        /*0014*/ 	.byte	0x00, 0xf0, 0x11, 0x00


	//----- nvinfo : EIATTR_KPARAM_INFO
	.align		4
.L_167:
        /*0018*/ 	.byte	0x04, 0x17
        /*001a*/ 	.short	(.L_169 - .L_168)
.L_168:
        /*001c*/ 	.word	0x00000000
        /*0020*/ 	.short	0x0003
        /*0022*/ 	.short	0x0018
        /*0024*/ 	.byte	0x00, 0xf0, 0x11, 0x00


	//----- nvinfo : EIATTR_KPARAM_INFO
	.align		4
.L_169:
        /*0028*/ 	.byte	0x04, 0x17
        /*002a*/ 	.short	(.L_171 - .L_170)
.L_170:
        /*002c*/ 	.word	0x00000000
        /*0030*/ 	.short	0x0002
        /*0032*/ 	.short	0x0010
        /*0034*/ 	.byte	0x00, 0xf5, 0x21, 0x00


	//----- nvinfo : EIATTR_KPARAM_INFO
	.align		4
.L_171:
        /*0038*/ 	.byte	0x04, 0x17
        /*003a*/ 	.short	(.L_173 - .L_172)
.L_172:
        /*003c*/ 	.word	0x00000000
        /*0040*/ 	.short	0x0001
        /*0042*/ 	.short	0x0008
        /*0044*/ 	.byte	0x00, 0xf5, 0x21, 0x00


	//----- nvinfo : EIATTR_KPARAM_INFO
	.align		4
.L_173:
        /*0048*/ 	.byte	0x04, 0x17
        /*004a*/ 	.short	(.L_175 - .L_174)
.L_174:
        /*004c*/ 	.word	0x00000000
        /*0050*/ 	.short	0x0000
        /*0052*/ 	.short	0x0000
        /*0054*/ 	.byte	0x00, 0xf0, 0x11, 0x00


	//----- nvinfo : EIATTR_SPARSE_MMA_MASK
	.align		4
.L_175:
        /*0058*/ 	.byte	0x03, 0x50
        /*005a*/ 	.short	0x0000


	//----- nvinfo : EIATTR_MAXREG_COUNT
	.align		4
        /*005c*/ 	.byte	0x03, 0x1b
        /*005e*/ 	.short	0x00ff


	//----- nvinfo : EIATTR_MERCURY_ISA_VERSION
	.align		4
        /*0060*/ 	.byte	0x03, 0x5f
        /*0062*/ 	.short	0x0101


	//----- nvinfo : EIATTR_VRC_CTA_INIT_COUNT
	.align		4
        /*0064*/ 	.byte	0x02, 0x4a
	.zero		1
	.zero		1


	//----- nvinfo : EIATTR_EXIT_INSTR_OFFSETS
	.align		4
        /*0068*/ 	.byte	0x04, 0x1c
        /*006a*/ 	.short	(.L_177 - .L_176)


	//   ....[0]....
.L_176:
        /*006c*/ 	.word	0x00000070


	//   ....[1]....
        /*0070*/ 	.word	0x000000a0


	//   ....[2]....
        /*0074*/ 	.word	0x00000fb0


	//----- nvinfo : EIATTR_CRS_STACK_SIZE
	.align		4
.L_177:
        /*0078*/ 	.byte	0x04, 0x1e
        /*007a*/ 	.short	(.L_179 - .L_178)
.L_178:
        /*007c*/ 	.word	0x00000000


	//----- nvinfo : EIATTR_CBANK_PARAM_SIZE
	.align		4
.L_179:
        /*0080*/ 	.byte	0x03, 0x19
        /*0082*/ 	.short	0x0020


	//----- nvinfo : EIATTR_PARAM_CBANK
	.align		4
        /*0084*/ 	.byte	0x04, 0x0a
        /*0086*/ 	.short	(.L_181 - .L_180)
	.align		4
.L_180:
        /*0088*/ 	.word	index@(.nv.constant0._Z4nb_4iPfPKfii)
        /*008c*/ 	.short	0x0380
        /*008e*/ 	.short	0x0020


	//----- nvinfo : EIATTR_SW_WAR
	.align		4
.L_181:
        /*0090*/ 	.byte	0x04, 0x36
        /*0092*/ 	.short	(.L_183 - .L_182)
.L_182:
        /*0094*/ 	.word	0x00000008
.L_183:


//--------------------- .nv.info._Z4nb_3iPfPKfS1_ii --------------------------
	.section	.nv.info._Z4nb_3iPfPKfS1_ii,"",@"SHT_CUDA_INFO"
	.sectionflags	@""
	.align	4


	//----- nvinfo : EIATTR_CUDA_API_VERSION
	.align		4
        /*0000*/ 	.byte	0x04, 0x37
        /*0002*/ 	.short	(.L_185 - .L_184)
.L_184:
        /*0004*/ 	.word	0x00000082


	//----- nvinfo : EIATTR_KPARAM_INFO
	.align		4
.L_185:
        /*0008*/ 	.byte	0x04, 0x17
        /*000a*/ 	.short	(.L_187 - .L_186)
.L_186:
        /*000c*/ 	.word	0x00000000
        /*0010*/ 	.short	0x0005
        /*0012*/ 	.short	0x0024
        /*0014*/ 	.byte	0x00, 0xf0, 0x11, 0x00


	//----- nvinfo : EIATTR_KPARAM_INFO
	.align		4
.L_187:
        /*0018*/ 	.byte	0x04, 0x17
        /*001a*/ 	.short	(.L_189 - .L_188)
.L_188:
        /*001c*/ 	.word	0x00000000
        /*0020*/ 	.short	0x0004
        /*0022*/ 	.short	0x0020
        /*0024*/ 	.byte	0x00, 0xf0, 0x11, 0x00


	//----- nvinfo : EIATTR_KPARAM_INFO
	.align		4
.L_189:
        /*0028*/ 	.byte	0x04, 0x17
        /*002a*/ 	.short	(.L_191 - .L_190)
.L_190:
        /*002c*/ 	.word	0x00000000
        /*0030*/ 	.short	0x0003
        /*0032*/ 	.short	0x0018
        /*0034*/ 	.byte	0x00, 0xf5, 0x21, 0x00


	//----- nvinfo : EIATTR_KPARAM_INFO
	.align		4
.L_191:
        /*0038*/ 	.byte	0x04, 0x17
        /*003a*/ 	.short	(.L_193 - .L_192)
.L_192:
        /*003c*/ 	.word	0x00000000
        /*0040*/ 	.short	0x0002
        /*0042*/ 	.short	0x0010
        /*0044*/ 	.byte	0x00, 0xf5, 0x21, 0x00


	//----- nvinfo : EIATTR_KPARAM_INFO
	.align		4
.L_193:
        /*0048*/ 	.byte	0x04, 0x17
        /*004a*/ 	.short	(.L_195 - .L_194)
.L_194:
        /*004c*/ 	.word	0x00000000
        /*0050*/ 	.short	0x0001
        /*0052*/ 	.short	0x0008
        /*0054*/ 	.byte	0x00, 0xf5, 0x21, 0x00


	//----- nvinfo : EIATTR_KPARAM_INFO
	.align		4
.L_195:
        /*0058*/ 	.byte	0x04, 0x17
        /*005a*/ 	.short	(.L_197 - .L_196)
.L_196:
        /*005c*/ 	.word	0x00000000
        /*0060*/ 	.short	0x0000
        /*0062*/ 	.short	0x0000
        /*0064*/ 	.byte	0x00, 0xf0, 0x11, 0x00


	//----- nvinfo : EIATTR_SPARSE_MMA_MASK
	.align		4
.L_197:
        /*0068*/ 	.byte	0x03, 0x50
        /*006a*/ 	.short	0x0000


	//----- nvinfo : EIATTR_MAXREG_COUNT
	.align		4
        /*006c*/ 	.byte	0x03, 0x1b
        /*006e*/ 	.short	0x00ff


	//----- nvinfo : EIATTR_MERCURY_ISA_VERSION
	.align		4
        /*0070*/ 	.byte	0x03, 0x5f
        /*0072*/ 	.short	0x0101


	//----- nvinfo : EIATTR_VRC_CTA_INIT_COUNT
	.align		4
        /*0074*/ 	.byte	0x02, 0x4a
	.zero		1
	.zero		1


	//----- nvinfo : EIATTR_EXIT_INSTR_OFFSETS
	.align		4
        /*0078*/ 	.byte	0x04, 0x1c
        /*007a*/ 	.short	(.L_199 - .L_198)


	//   ....[0]....
.L_198:
        /*007c*/ 	.word	0x00000070


	//   ....[1]....
        /*0080*/ 	.word	0x00000180


	//   ....[2]....
        /*0084*/ 	.word	0x000010b0


	//----- nvinfo : EIATTR_CRS_STACK_SIZE
	.align		4
.L_199:
        /*0088*/ 	.byte	0x04, 0x1e
        /*008a*/ 	.short	(.L_201 - .L_200)
.L_200:
        /*008c*/ 	.word	0x00000000


	//----- nvinfo : EIATTR_CBANK_PARAM_SIZE
	.align		4
.L_201:
        /*0090*/ 	.byte	0x03, 0x19
        /*0092*/ 	.short	0x0028


	//----- nvinfo : EIATTR_PARAM_CBANK
	.align		4
        /*0094*/ 	.byte	0x04, 0x0a
        /*0096*/ 	.short	(.L_203 - .L_202)
	.align		4
.L_202:
        /*0098*/ 	.word	index@(.nv.constant0._Z4nb_3iPfPKfS1_ii)
        /*009c*/ 	.short	0x0380
        /*009e*/ 	.short	0x0028


	//----- nvinfo : EIATTR_SW_WAR
	.align		4
.L_203:
        /*00a0*/ 	.byte	0x04, 0x36
        /*00a2*/ 	.short	(.L_205 - .L_204)
.L_204:
        /*00a4*/ 	.word	0x00000008
.L_205:


//--------------------- .nv.info._Z4nb_2iPfPKfii  --------------------------
	.section	.nv.info._Z4nb_2iPfPKfii,"",@"SHT_CUDA_INFO"
	.sectionflags	@""
	.align	4


	//----- nvinfo : EIATTR_CUDA_API_VERSION
	.align		4
        /*0000*/ 	.byte	0x04, 0x37
        /*0002*/ 	.short	(.L_207 - .L_206)
.L_206:
        /*0004*/ 	.word	0x00000082


	//----- nvinfo : EIATTR_KPARAM_INFO
	.align		4
.L_207:
        /*0008*/ 	.byte	0x04, 0x17
        /*000a*/ 	.short	(.L_209 - .L_208)
.L_208:
        /*000c*/ 	.word	0x00000000
        /*0010*/ 	.short	0x0004
        /*0012*/ 	.short	0x001c
        /*0014*/ 	.byte	0x00, 0xf0, 0x11, 0x00


	//----- nvinfo : EIATTR_KPARAM_INFO
	.align		4
.L_209:
        /*0018*/ 	.byte	0x04, 0x17
        /*001a*/ 	.short	(.L_211 - .L_210)
.L_210:
        /*001c*/ 	.word	0x00000000
        /*0020*/ 	.short	0x0003
        /*0022*/ 	.short	0x0018
        /*0024*/ 	.byte	0x00, 0xf0, 0x11, 0x00


	//----- nvinfo : EIATTR_KPARAM_INFO
	.align		4
.L_211:
        /*0028*/ 	.byte	0x04, 0x17
        /*002a*/ 	.short	(.L_213 - .L_212)
.L_212:
        /*002c*/ 	.word	0x00000000
        /*0030*/ 	.short	0x0002
        /*0032*/ 	.short	0x0010
        /*0034*/ 	.byte	0x00, 0xf5, 0x21, 0x00


	//----- nvinfo : EIATTR_KPARAM_INFO
	.align		4
.L_213:
        /*0038*/ 	.byte	0x04, 0x17
        /*003a*/ 	.short	(.L_215 - .L_214)
.L_214:
        /*003c*/ 	.word	0x00000000
        /*0040*/ 	.short	0x0001
        /*0042*/ 	.short	0x0008
        /*0044*/ 	.byte	0x00, 0xf5, 0x21, 0x00


	//----- nvinfo : EIATTR_KPARAM_INFO
	.align		4
.L_215:
        /*0048*/ 	.byte	0x04, 0x17
        /*004a*/ 	.short	(.L_217 - .L_216)
.L_216:
        /*004c*/ 	.word	0x00000000
        /*0050*/ 	.short	0x0000
        /*0052*/ 	.short	0x0000
        /*0054*/ 	.byte	0x00, 0xf0, 0x11, 0x00


	//----- nvinfo : EIATTR_SPARSE_MMA_MASK
	.align		4
.L_217:
        /*0058*/ 	.byte	0x03, 0x50
        /*005a*/ 	.short	0x0000


	//----- nvinfo : EIATTR_MAXREG_COUNT
	.align		4
        /*005c*/ 	.byte	0x03, 0x1b
        /*005e*/ 	.short	0x00ff


	//----- nvinfo : EIATTR_MERCURY_ISA_VERSION
	.align		4
        /*0060*/ 	.byte	0x03, 0x5f
        /*0062*/ 	.short	0x0101


	//----- nvinfo : EIATTR_VRC_CTA_INIT_COUNT
	.align		4
        /*0064*/ 	.byte	0x02, 0x4a
	.zero		1
	.zero		1


	//----- nvinfo : EIATTR_EXIT_INSTR_OFFSETS
	.align		4
        /*0068*/ 	.byte	0x04, 0x1c
        /*006a*/ 	.short	(.L_219 - .L_218)


	//   ....[0]....
.L_218:
        /*006c*/ 	.word	0x00000070


	//   ....[1]....
        /*0070*/ 	.word	0x00000180


	//   ....[2]....
        /*0074*/ 	.word	0x00000820


	//----- nvinfo : EIATTR_CRS_STACK_SIZE
	.align		4
.L_219:
        /*0078*/ 	.byte	0x04, 0x1e
        /*007a*/ 	.short	(.L_221 - .L_220)
.L_220:
        /*007c*/ 	.word	0x00000000


	//----- nvinfo : EIATTR_CBANK_PARAM_SIZE
	.align		4
.L_221:
        /*0080*/ 	.byte	0x03, 0x19
        /*0082*/ 	.short	0x0020


	//----- nvinfo : EIATTR_PARAM_CBANK
	.align		4
        /*0084*/ 	.byte	0x04, 0x0a
        /*0086*/ 	.short	(.L_223 - .L_222)
	.align		4
.L_222:
        /*0088*/ 	.word	index@(.nv.constant0._Z4nb_2iPfPKfii)
        /*008c*/ 	.short	0x0380
        /*008e*/ 	.short	0x0020


	//----- nvinfo : EIATTR_SW_WAR
	.align		4
.L_223:
        /*0090*/ 	.byte	0x04, 0x36
        /*0092*/ 	.short	(.L_225 - .L_224)
.L_224:
        /*0094*/ 	.word	0x00000008
.L_225:


//--------------------- .nv.info._Z4nb_1iPfPKiPKfiii --------------------------
	.section	.nv.info._Z4nb_1iPfPKiPKfiii,"",@"SHT_CUDA_INFO"
	.sectionflags	@""
	.align	4


	//----- nvinfo : EIATTR_CUDA_API_VERSION
	.align		4
        /*0000*/ 	.byte	0x04, 0x37
        /*0002*/ 	.short	(.L_227 - .L_226)
.L_226:
        /*0004*/ 	.word	0x00000082


	//----- nvinfo : EIATTR_KPARAM_INFO
	.align		4
.L_227:
        /*0008*/ 	.byte	0x04, 0x17
        /*000a*/ 	.short	(.L_229 - .L_228)
.L_228:
        /*000c*/ 	.word	0x00000000
        /*0010*/ 	.short	0x0006
        /*0012*/ 	.short	0x0028
        /*0014*/ 	.byte	0x00, 0xf0, 0x11, 0x00


	//----- nvinfo : EIATTR_KPARAM_INFO
	.align		4
.L_229:
        /*0018*/ 	.byte	0x04, 0x17
        /*001a*/ 	.short	(.L_231 - .L_230)
.L_230:
        /*001c*/ 	.word	0x00000000
        /*0020*/ 	.short	0x0005
        /*0022*/ 	.short	0x0024
        /*0024*/ 	.byte	0x00, 0xf0, 0x11, 0x00


	//----- nvinfo : EIATTR_KPARAM_INFO
	.align		4
.L_231:
        /*0028*/ 	.byte	0x04, 0x17
        /*002a*/ 	.short	(.L_233 - .L_232)
.L_232:
        /*002c*/ 	.word	0x00000000
        /*0030*/ 	.short	0x0004
        /*0032*/ 	.short	0x0020
        /*0034*/ 	.byte	0x00, 0xf0, 0x11, 0x00


	//----- nvinfo : EIATTR_KPARAM_INFO
	.align		4
.L_233:
        /*0038*/ 	.byte	0x04, 0x17
        /*003a*/ 	.short	(.L_235 - .L_234)
.L_234:
        /*003c*/ 	.word	0x00000000
        /*0040*/ 	.short	0x0003
        /*0042*/ 	.short	0x0018
        /*0044*/ 	.byte	0x00, 0xf5, 0x21, 0x00


	//----- nvinfo : EIATTR_KPARAM_INFO
	.align		4
.L_235:
        /*0048*/ 	.byte	0x04, 0x17
        /*004a*/ 	.short	(.L_237 - .L_236)
.L_236:
        /*004c*/ 	.word	0x00000000
        /*0050*/ 	.short	0x0002
        /*0052*/ 	.short	0x0010
        /*0054*/ 	.byte	0x00, 0xf5, 0x21, 0x00


	//----- nvinfo : EIATTR_KPARAM_INFO
	.align		4
.L_237:
        /*0058*/ 	.byte	0x04, 0x17
        /*005a*/ 	.short	(.L_239 - .L_238)
.L_238:
        /*005c*/ 	.word	0x00000000
        /*0060*/ 	.short	0x0001
        /*0062*/ 	.short	0x0008
        /*0064*/ 	.byte	0x00, 0xf5, 0x21, 0x00


	//----- nvinfo : EIATTR_KPARAM_INFO
	.align		4
.L_239:
        /*0068*/ 	.byte	0x04, 0x17
        /*006a*/ 	.short	(.L_241 - .L_240)
.L_240:
        /*006c*/ 	.word	0x00000000
        /*0070*/ 	.short	0x0000
        /*0072*/ 	.short	0x0000
        /*0074*/ 	.byte	0x00, 0xf0, 0x11, 0x00


	//----- nvinfo : EIATTR_SPARSE_MMA_MASK
	.align		4
.L_241:
        /*0078*/ 	.byte	0x03, 0x50
        /*007a*/ 	.short	0x0000


	//----- nvinfo : EIATTR_MAXREG_COUNT
	.align		4
        /*007c*/ 	.byte	0x03, 0x1b
        /*007e*/ 	.short	0x00ff


	//----- nvinfo : EIATTR_MERCURY_ISA_VERSION
	.align		4
        /*0080*/ 	.byte	0x03, 0x5f
        /*0082*/ 	.short	0x0101


	//----- nvinfo : EIATTR_VRC_CTA_INIT_COUNT
	.align		4
        /*0084*/ 	.byte	0x02, 0x4a
	.zero		1
	.zero		1


	//----- nvinfo : EIATTR_EXIT_INSTR_OFFSETS
	.align		4
        /*0088*/ 	.byte	0x04, 0x1c
        /*008a*/ 	.short	(.L_243 - .L_242)


	//   ....[0]....
.L_242:
        /*008c*/ 	.word	0x00000070


	//   ....[1]....
        /*0090*/ 	.word	0x000000c0


	//   ....[2]....
        /*0094*/ 	.word	0x00000ae0


	//----- nvinfo : EIATTR_CRS_STACK_SIZE
	.align		4
.L_243:
        /*0098*/ 	.byte	0x04, 0x1e
        /*009a*/ 	.short	(.L_245 - .L_244)
.L_244:
        /*009c*/ 	.word	0x00000000


	//----- nvinfo : EIATTR_CBANK_PARAM_SIZE
	.align		4
.L_245:
        /*00a0*/ 	.byte	0x03, 0x19
        /*00a2*/ 	.short	0x002c


	//----- nvinfo : EIATTR_PARAM_CBANK
	.align		4
        /*00a4*/ 	.byte	0x04, 0x0a
        /*00a6*/ 	.short	(.L_247 - .L_246)
	.align		4
.L_246:
        /*00a8*/ 	.word	index@(.nv.constant0._Z4nb_1iPfPKiPKfiii)
        /*00ac*/ 	.short	0x0380
        /*00ae*/ 	.short	0x002c


	//----- nvinfo : EIATTR_SW_WAR
	.align		4
.L_247:
        /*00b0*/ 	.byte	0x04, 0x36
        /*00b2*/ 	.short	(.L_249 - .L_248)
.L_248:
        /*00b4*/ 	.word	0x00000008
.L_249:


//--------------------- .nv.callgraph             --------------------------
	.section	.nv.callgraph,"",@"SHT_CUDA_CALLGRAPH"
	.align	4
	.sectionentsize	8
	.align		4
        /*0000*/ 	.word	0x00000000
	.align		4
        /*0004*/ 	.word	0xffffffff
	.align		4
        /*0008*/ 	.word	0x00000000
	.align		4
        /*000c*/ 	.word	0xfffffffe
	.align		4
        /*0010*/ 	.word	0x00000000
	.align		4
        /*0014*/ 	.word	0xfffffffd
	.align		4
        /*0018*/ 	.word	0x00000000
	.align		4
        /*001c*/ 	.word	0xfffffffc


//--------------------- .text._Z6argmaxiPiPKfS1_ii --------------------------
	.section	.text._Z6argmaxiPiPKfS1_ii,"ax",@progbits
	.align	128
        .global         _Z6argmaxiPiPKfS1_ii
        .type           _Z6argmaxiPiPKfS1_ii,@function
        .size           _Z6argmaxiPiPKfS1_ii,(.L_x_173 - _Z6argmaxiPiPKfS1_ii)
        .other          _Z6argmaxiPiPKfS1_ii,@"STO_CUDA_ENTRY STV_DEFAULT"
_Z6argmaxiPiPKfS1_ii:
.text._Z6argmaxiPiPKfS1_ii:
[----:B------:R-:W-:Y:S01]  /*0000*/  LDC R1, c[0x0][0x37c] ;  /* 0x0000df00ff017b82 */ /* 0x000fe20000000800 */
[----:B------:R-:W0:Y:S07]  /*0010*/  S2R R0, SR_TID.X ;  /* 0x0000000000007919 */ /* 0x000e2e0000002100 */
[----:B------:R-:W0:Y:S01]  /*0020*/  S2UR UR4, SR_CTAID.X ;  /* 0x00000000000479c3 */ /* 0x000e220000002500 */
[----:B------:R-:W1:Y:S07]  /*0030*/  LDCU UR5, c[0x0][0x3a0] ;  /* 0x00007400ff0577ac */ /* 0x000e6e0008000800 */
[----:B------:R-:W0:Y:S02]  /*0040*/  LDC R11, c[0x0][0x360] ;  /* 0x0000d800ff0b7b82 */ /* 0x000e240000000800 */
[----:B0-----:R-:W-:-:S05]  /*0050*/  IMAD R0, R11, UR4, R0 ;  /* 0x000000040b007c24 */ /* 0x001fca000f8e0200 */
[----:B-1----:R-:W-:-:S13]  /*0060*/  ISETP.GE.AND P0, PT, R0, UR5, PT ;  /* 0x0000000500007c0c */ /* 0x002fda000bf06270 */
[----:B------:R-:W-:Y:S05]  /*0070*/  @P0 EXIT ;  /* 0x000000000000094d */ /* 0x000fea0003800000 */
[----:B------:R-:W0:Y:S01]  /*0080*/  LDC R12, c[0x0][0x3a4] ;  /* 0x0000e900ff0c7b82 */ /* 0x000e220000000800 */
[----:B------:R-:W1:Y:S01]  /*0090*/  LDCU UR4, c[0x0][0x370] ;  /* 0x00006e00ff0477ac */ /* 0x000e620008000800 */
[----:B------:R-:W2:Y:S01]  /*00a0*/  LDCU.64 UR6, c[0x0][0x358] ;  /* 0x00006b00ff0677ac */ /* 0x000ea20008000a00 */
[----:B-1----:R-:W-:Y:S01]  /*00b0*/  IMAD R11, R11, UR4, RZ ;  /* 0x000000040b0b7c24 */ /* 0x002fe2000f8e02ff */
[----:B0-----:R-:W-:-:S13]  /*00c0*/  ISETP.GT.AND P0, PT, R12, RZ, PT ;  /* 0x000000ff0c00720c */ /* 0x001fda0003f04270 */
[----:B--2---:R-:W-:Y:S05]  /*00d0*/  @P0 BRA `(.L_x_0) ;  /* 0x00000000001c0947 */ /* 0x004fea0003800000 */
[----:B------:R-:W0:Y:S02]  /*00e0*/  LDC.64 R4, c[0x0][0x388] ;  /* 0x0000e200ff047b82 */ /* 0x000e240000000a00 */
.L_x_1:
[----:B0-----:R-:W-:-:S04]  /*00f0*/  IMAD.WIDE R2, R0, 0x4, R4 ;  /* 0x0000000400027825 */ /* 0x001fc800078e0204 */
[----:B------:R-:W-:Y:S01]  /*0100*/  IMAD.IADD R0, R11, 0x1, R0 ;  /* 0x000000010b007824 */ /* 0x000fe200078e0200 */
[----:B------:R1:W-:Y:S04]  /*0110*/  STG.E desc[UR6][R2.64], RZ ;  /* 0x000000ff02007986 */ /* 0x0003e8000c101906 */
[----:B------:R-:W-:-:S13]  /*0120*/  ISETP.GE.AND P0, PT, R0, UR5, PT ;  /* 0x0000000500007c0c */ /* 0x000fda000bf06270 */
[----:B-1----:R-:W-:Y:S05]  /*0130*/  @!P0 BRA `(.L_x_1) ;  /* 0xfffffffc00ec8947 */ /* 0x002fea000383ffff */
[----:B------:R-:W-:Y:S05]  /*0140*/  EXIT ;  /* 0x000000000000794d */ /* 0x000fea0003800000 */
.L_x_0:
[C---:B------:R-:W-:Y:S02]  /*0150*/  LOP3.LUT R18, R12.reuse, 0xf, RZ, 0xc0, !PT ;  /* 0x0000000f0c127812 */ /* 0x040fe400078ec0ff */
[C---:B------:R-:W-:Y:S02]  /*0160*/  LOP3.LUT R20, R12.reuse, 0x7, RZ, 0xc0, !PT ;  /* 0x000000070c147812 */ /* 0x040fe400078ec0ff */
[----:B------:R-:W-:Y:S01]  /*0170*/  LOP3.LUT R10, R12, 0x7ffffff0, RZ, 0xc0, !PT ;  /* 0x7ffffff00c0a7812 */ /* 0x000fe200078ec0ff */
[----:B------:R-:W-:Y:S01]  /*0180*/  VIADD R2, R18, 0xffffffff ;  /* 0xffffffff12027836 */ /* 0x000fe20000000000 */
[----:B------:R-:W-:Y:S01]  /*0190*/  LOP3.LUT R12, R12, 0x3, RZ, 0xc0, !PT ;  /* 0x000000030c0c7812 */ /* 0x000fe200078ec0ff */
[----:B------:R-:W-:-:S03]  /*01a0*/  VIADD R3, R20, 0xffffffff ;  /* 0xffffffff14037836 */ /* 0x000fc60000000000 */
[----:B------:R-:W-:Y:S02]  /*01b0*/  ISETP.GE.U32.AND P0, PT, R2, 0x7, PT ;  /* 0x000000070200780c */ /* 0x000fe40003f06070 */
[----:B------:R-:W-:-:S13]  /*01c0*/  ISETP.GE.U32.AND P1, PT, R3, 0x3, PT ;  /* 0x000000030300780c */ /* 0x000fda0003f26070 */
.L_x_7:
[----:B------:R-:W0:Y:S01]  /*01d0*/  LDC.64 R2, c[0x0][0x390] ;  /* 0x0000e400ff027b82 */ /* 0x000e220000000a00 */
[----:B------:R-:W1:Y:S07]  /*01e0*/  LDCU UR4, c[0x0][0x3a4] ;  /* 0x00007480ff0477ac */ /* 0x000e6e0008000800 */
[----:B------:R-:W2:Y:S01]  /*01f0*/  LDC.64 R4, c[0x0][0x398] ;  /* 0x0000e600ff047b82 */ /* 0x000ea20000000a00 */
[----:B-1----:R-:W-:-:S04]  /*0200*/  IMAD R7, R0, UR4, RZ ;  /* 0x0000000400077c24 */ /* 0x002fc8000f8e02ff */
[----:B0-----:R-:W-:-:S05]  /*0210*/  IMAD.WIDE R2, R7, 0x4, R2 ;  /* 0x0000000407027825 */ /* 0x001fca00078e0202 */
[----:B------:R-:W3:Y:S01]  /*0220*/  LDG.E R14, desc[UR6][R2.64] ;  /* 0x00000006020e7981 */ /* 0x000ee2000c1e1900 */
[----:B--2---:R-:W-:-:S05]  /*0230*/  IMAD.WIDE R4, R7, 0x4, R4 ;  /* 0x0000000407047825 */ /* 0x004fca00078e0204 */
[----:B------:R-:W3:Y:S01]  /*0240*/  LDG.E R7, desc[UR6][R4.64] ;  /* 0x0000000604077981 */ /* 0x000ee2000c1e1900 */
[----:B------:R-:W-:Y:S01]  /*0250*/  UISETP.GE.U32.AND UP0, UPT, UR4, 0x10, UPT ;  /* 0x000000100400788c */ /* 0x000fe2000bf06070 */
[----:B------:R-:W-:Y:S02]  /*0260*/  IMAD.MOV.U32 R15, RZ, RZ, RZ ;  /* 0x000000ffff0f7224 */ /* 0x000fe400078e00ff */
[----:B------:R-:W-:Y:S02]  /*0270*/  IMAD.MOV.U32 R13, RZ, RZ, RZ ;  /* 0x000000ffff0d7224 */ /* 0x000fe400078e00ff */
[----:B---3--:R-:W-:-:S04]  /*0280*/  FADD R14, R14, R7 ;  /* 0x000000070e0e7221 */ /* 0x008fc80000000000 */
[----:B------:R-:W-:Y:S05]  /*0290*/  BRA.U !UP0, `(.L_x_2) ;  /* 0x0000000508b87547 */ /* 0x000fea000b800000 */
[----:B------:R-:W-:Y:S01]  /*02a0*/  IADD3 R6, P2, PT, R2, 0x20, RZ ;  /* 0x0000002002067810 */ /* 0x000fe20007f5e0ff */
[----:B------:R-:W-:Y:S01]  /*02b0*/  IMAD.MOV.U32 R15, RZ, RZ, RZ ;  /* 0x000000ffff0f7224 */ /* 0x000fe200078e00ff */
[----:B------:R-:W-:Y:S01]  /*02c0*/  IADD3 R8, P3, PT, R4, 0x20, RZ ;  /* 0x0000002004087810 */ /* 0x000fe20007f7e0ff */
[----:B------:R-:W-:Y:S02]  /*02d0*/  IMAD.MOV.U32 R13, RZ, RZ, RZ ;  /* 0x000000ffff0d7224 */ /* 0x000fe400078e00ff */
[----:B------:R-:W-:Y:S02]  /*02e0*/  IMAD.X R7, RZ, RZ, R3, P2 ;  /* 0x000000ffff077224 */ /* 0x000fe400010e0603 */
[----:B------:R-:W-:-:S08]  /*02f0*/  IMAD.X R9, RZ, RZ, R5, P3 ;  /* 0x000000ffff097224 */ /* 0x000fd000018e0605 */
.L_x_3:
[----:B------:R-:W2:Y:S04]  /*0300*/  LDG.E R21, desc[UR6][R6.64+-0x20] ;  /* 0xffffe00606157981 */ /* 0x000ea8000c1e1900 */
[----:B------:R-:W2:Y:S04]  /*0310*/  LDG.E R22, desc[UR6][R8.64+-0x20] ;  /* 0xffffe00608167981 */ /* 0x000ea8000c1e1900 */
[----:B------:R-:W3:Y:S04]  /*0320*/  LDG.E R25, desc[UR6][R6.64+-0x1c] ;  /* 0xffffe40606197981 */ /* 0x000ee8000c1e1900 */
[----:B------:R-:W3:Y:S04]  /*0330*/  LDG.E R26, desc[UR6][R8.64+-0x1c] ;  /* 0xffffe406081a7981 */ /* 0x000ee8000c1e1900 */
[----:B------:R-:W4:Y:S04]  /*0340*/  LDG.E R17, desc[UR6][R6.64+-0x18] ;  /* 0xffffe80606117981 */ /* 0x000f28000c1e1900 */
[----:B------:R-:W4:Y:S04]  /*0350*/  LDG.E R24, desc[UR6][R8.64+-0x18] ;  /* 0xffffe80608187981 */ /* 0x000f28000c1e1900 */
[----:B------:R-:W5:Y:S04]  /*0360*/  LDG.E R16, desc[UR6][R6.64+-0x14] ;  /* 0xffffec0606107981 */ /* 0x000f68000c1e1900 */
[----:B------:R-:W5:Y:S01]  /*0370*/  LDG.E R19, desc[UR6][R8.64+-0x14] ;  /* 0xffffec0608137981 */ /* 0x000f62000c1e1900 */
[----:B--2---:R-:W-:-:S03]  /*0380*/  FADD R23, R21, R22 ;  /* 0x0000001615177221 */ /* 0x004fc60000000000 */
[----:B------:R-:W2:Y:S02]  /*0390*/  LDG.E R21, desc[UR6][R6.64+-0x10] ;  /* 0xfffff00606157981 */ /* 0x000ea4000c1e1900 */
[-C--:B------:R-:W-:Y:S02]  /*03a0*/  FSETP.GT.AND P6, PT, R23, R14.reuse, PT ;  /* 0x0000000e1700720b */ /* 0x080fe40003fc4000 */
[----:B------:R-:W2:Y:S01]  /*03b0*/  LDG.E R22, desc[UR6][R8.64+-0x10] ;  /* 0xfffff00608167981 */ /* 0x000ea2000c1e1900 */
[----:B---3--:R-:W-:Y:S01]  /*03c0*/  FADD R25, R25, R26 ;  /* 0x0000001a19197221 */ /* 0x008fe20000000000 */
[----:B------:R-:W-:Y:S02]  /*03d0*/  FSEL R14, R23, R14, P6 ;  /* 0x0000000e170e7208 */ /* 0x000fe40003000000 */
[----:B------:R-:W3:Y:S04]  /*03e0*/  LDG.E R26, desc[UR6][R8.64+-0xc] ;  /* 0xfffff406081a7981 */ /* 0x000ee8000c1e1900 */
[----:B------:R-:W3:Y:S01]  /*03f0*/  LDG.E R23, desc[UR6][R6.64+-0xc] ;  /* 0xfffff40606177981 */ /* 0x000ee2000c1e1900 */
[----:B------:R-:W-:Y:S01]  /*0400*/  FSETP.GT.AND P2, PT, R25, R14, PT ;  /* 0x0000000e1900720b */ /* 0x000fe20003f44000 */
[----:B----4-:R-:W-:-:S02]  /*0410*/  FADD R24, R17, R24 ;  /* 0x0000001811187221 */ /* 0x010fc40000000000 */
[----:B------:R-:W4:Y:S01]  /*0420*/  LDG.E R17, desc[UR6][R6.64+-0x8] ;  /* 0xfffff80606117981 */ /* 0x000f22000c1e1900 */
[----:B------:R-:W-:-:S03]  /*0430*/  FSEL R25, R25, R14, P2 ;  /* 0x0000000e19197208 */ /* 0x000fc60001000000 */
[----:B------:R-:W4:Y:S01]  /*0440*/  LDG.E R14, desc[UR6][R8.64+-0x8] ;  /* 0xfffff806080e7981 */ /* 0x000f22000c1e1900 */
[----:B------:R-:W-:-:S04]  /*0450*/  FSETP.GT.AND P3, PT, R24, R25, PT ;  /* 0x000000191800720b */ /* 0x000fc80003f64000 */
[----:B------:R-:W-:Y:S01]  /*0460*/  FSEL R24, R24, R25, P3 ;  /* 0x0000001918187208 */ /* 0x000fe20001800000 */
[----:B-----5:R-:W-:Y:S02]  /*0470*/  FADD R25, R16, R19 ;  /* 0x0000001310197221 */ /* 0x020fe40000000000 */
[----:B------:R-:W5:Y:S03]  /*0480*/  LDG.E R19, desc[UR6][R6.64+-0x4] ;  /* 0xfffffc0606137981 */ /* 0x000f66000c1e1900 */
[CC--:B------:R-:W-:Y:S01]  /*0490*/  FSETP.GT.AND P4, PT, R25.reuse, R24.reuse, PT ;  /* 0x000000181900720b */ /* 0x0c0fe20003f84000 */
[----:B------:R-:W5:Y:S03]  /*04a0*/  LDG.E R16, desc[UR6][R8.64+-0x4] ;  /* 0xfffffc0608107981 */ /* 0x000f66000c1e1900 */
[----:B------:R-:W-:-:S02]  /*04b0*/  FSEL R24, R25, R24, P4 ;  /* 0x0000001819187208 */ /* 0x000fc40002000000 */
[C---:B------:R-:W-:Y:S01]  /*04c0*/  SEL R13, R15.reuse, R13, P6 ;  /* 0x0000000d0f0d7207 */ /* 0x040fe20003000000 */
[----:B------:R-:W-:Y:S02]  /*04d0*/  @P2 VIADD R13, R15, 0x1 ;  /* 0x000000010f0d2836 */ /* 0x000fe40000000000 */
[----:B--2---:R-:W-:Y:S02]  /*04e0*/  FADD R21, R21, R22 ;  /* 0x0000001615157221 */ /* 0x004fe40000000000 */
[----:B------:R-:W2:Y:S03]  /*04f0*/  LDG.E R22, desc[UR6][R8.64] ;  /* 0x0000000608167981 */ /* 0x000ea6000c1e1900 */
[----:B------:R-:W-:-:S04]  /*0500*/  FSETP.GT.AND P5, PT, R21, R24, PT ;  /* 0x000000181500720b */ /* 0x000fc80003fa4000 */
[----:B------:R-:W-:Y:S02]  /*0510*/  FSEL R25, R21, R24, P5 ;  /* 0x0000001815197208 */ /* 0x000fe40002800000 */
[----:B------:R-:W2:Y:S01]  /*0520*/  LDG.E R21, desc[UR6][R6.64] ;  /* 0x0000000606157981 */ /* 0x000ea2000c1e1900 */
[----:B---3--:R-:W-:-:S03]  /*0530*/  FADD R26, R23, R26 ;  /* 0x0000001a171a7221 */ /* 0x008fc60000000000 */
[----:B------:R-:W3:Y:S04]  /*0540*/  LDG.E R23, desc[UR6][R6.64+0x4] ;  /* 0x0000040606177981 */ /* 0x000ee8000c1e1900 */
[----:B------:R-:W3:Y:S01]  /*0550*/  LDG.E R24, desc[UR6][R8.64+0x4] ;  /* 0x0000040608187981 */ /* 0x000ee2000c1e1900 */
[CC--:B------:R-:W-:Y:S01]  /*0560*/  FSETP.GT.AND P6, PT, R26.reuse, R25.reuse, PT ;  /* 0x000000191a00720b */ /* 0x0c0fe20003fc4000 */
[----:B----4-:R-:W-:Y:S02]  /*0570*/  FADD R14, R17, R14 ;  /* 0x0000000e110e7221 */ /* 0x010fe40000000000 */
[----:B------:R-:W4:Y:S01]  /*0580*/  LDG.E R17, desc[UR6][R6.64+0xc] ;  /* 0x00000c0606117981 */ /* 0x000f22000c1e1900 */
[----:B------:R-:W-:-:S03]  /*0590*/  FSEL R27, R26, R25, P6 ;  /* 0x000000191a1b7208 */ /* 0x000fc60003000000 */
[----:B------:R-:W4:Y:S01]  /*05a0*/  LDG.E R25, desc[UR6][R6.64+0x8] ;  /* 0x0000080606197981 */ /* 0x000f22000c1e1900 */
[----:B------:R-:W-:-:S03]  /*05b0*/  FSETP.GT.AND P2, PT, R14, R27, PT ;  /* 0x0000001b0e00720b */ /* 0x000fc60003f44000 */
[----:B------:R-:W4:Y:S01]  /*05c0*/  LDG.E R26, desc[UR6][R8.64+0x8] ;  /* 0x00000806081a7981 */ /* 0x000f22000c1e1900 */
[----:B------:R-:W-:-:S03]  /*05d0*/  FSEL R27, R14, R27, P2 ;  /* 0x0000001b0e1b7208 */ /* 0x000fc60001000000 */
[----:B------:R-:W4:Y:S01]  /*05e0*/  LDG.E R14, desc[UR6][R8.64+0xc] ;  /* 0x00000c06080e7981 */ /* 0x000f22000c1e1900 */
[----:B-----5:R-:W-:Y:S01]  /*05f0*/  FADD R16, R19, R16 ;  /* 0x0000001013107221 */ /* 0x020fe20000000000 */
[C---:B------:R-:W-:Y:S02]  /*0600*/  @P3 VIADD R13, R15.reuse, 0x2 ;  /* 0x000000020f0d3836 */ /* 0x040fe40000000000 */
[----:B------:R-:W5:Y:S02]  /*0610*/  LDG.E R19, desc[UR6][R8.64+0x10] ;  /* 0x0000100608137981 */ /* 0x000f64000c1e1900 */
[----:B------:R-:W-:Y:S01]  /*0620*/  FSETP.GT.AND P3, PT, R16, R27, PT ;  /* 0x0000001b1000720b */ /* 0x000fe20003f64000 */
[----:B------:R-:W-:-:S03]  /*0630*/  @P4 VIADD R13, R15, 0x3 ;  /* 0x000000030f0d4836 */ /* 0x000fc60000000000 */
[----:B------:R-:W-:Y:S02]  /*0640*/  FSEL R27, R16, R27, P3 ;  /* 0x0000001b101b7208 */ /* 0x000fe40001800000 */
[----:B------:R-:W5:Y:S01]  /*0650*/  LDG.E R16, desc[UR6][R6.64+0x10] ;  /* 0x0000100606107981 */ /* 0x000f62000c1e1900 */
[----:B------:R-:W-:Y:S02]  /*0660*/  @P5 VIADD R13, R15, 0x4 ;  /* 0x000000040f0d5836 */ /* 0x000fe40000000000 */
[----:B--2---:R-:W-:Y:S02]  /*0670*/  FADD R22, R21, R22 ;  /* 0x0000001615167221 */ /* 0x004fe40000000000 */
[----:B------:R-:W2:Y:S03]  /*0680*/  LDG.E R21, desc[UR6][R6.64+0x14] ;  /* 0x0000140606157981 */ /* 0x000ea6000c1e1900 */
[----:B------:R-:W-:Y:S01]  /*0690*/  FSETP.GT.AND P4, PT, R22, R27, PT ;  /* 0x0000001b1600720b */ /* 0x000fe20003f84000 */
[----:B---3--:R-:W-:-:S03]  /*06a0*/  FADD R24, R23, R24 ;  /* 0x0000001817187221 */ /* 0x008fc60000000000 */
[----:B------:R-:W-:Y:S01]  /*06b0*/  FSEL R27, R22, R27, P4 ;  /* 0x0000001b161b7208 */ /* 0x000fe20002000000 */
[----:B------:R-:W3:Y:S04]  /*06c0*/  LDG.E R23, desc[UR6][R8.64+0x18] ;  /* 0x0000180608177981 */ /* 0x000ee8000c1e1900 */
[----:B------:R-:W2:Y:S01]  /*06d0*/  LDG.E R22, desc[UR6][R8.64+0x14] ;  /* 0x0000140608167981 */ /* 0x000ea2000c1e1900 */
[----:B------:R-:W-:-:S04]  /*06e0*/  FSETP.GT.AND P5, PT, R24, R27, PT ;  /* 0x0000001b1800720b */ /* 0x000fc80003fa4000 */
[----:B------:R-:W-:Y:S02]  /*06f0*/  FSEL R27, R24, R27, P5 ;  /* 0x0000001b181b7208 */ /* 0x000fe40002800000 */
[----:B------:R-:W3:Y:S01]  /*0700*/  LDG.E R24, desc[UR6][R6.64+0x18] ;  /* 0x0000180606187981 */ /* 0x000ee2000c1e1900 */
[----:B----4-:R-:W-:Y:S01]  /*0710*/  FADD R26, R25, R26 ;  /* 0x0000001a191a7221 */ /* 0x010fe20000000000 */
[----:B------:R-:W-:Y:S02]  /*0720*/  FADD R25, R17, R14 ;  /* 0x0000000e11197221 */ /* 0x000fe40000000000 */
[----:B------:R-:W4:Y:S04]  /*0730*/  LDG.E R17, desc[UR6][R6.64+0x1c] ;  /* 0x00001c0606117981 */ /* 0x000f28000c1e1900 */
[----:B------:R-:W4:Y:S01]  /*0740*/  LDG.E R14, desc[UR6][R8.64+0x1c] ;  /* 0x00001c06080e7981 */ /* 0x000f22000c1e1900 */
[----:B------:R-:W-:Y:S01]  /*0750*/  @P6 VIADD R13, R15, 0x5 ;  /* 0x000000050f0d6836 */ /* 0x000fe20000000000 */
[----:B------:R-:W-:-:S04]  /*0760*/  FSETP.GT.AND P6, PT, R26, R27, PT ;  /* 0x0000001b1a00720b */ /* 0x000fc80003fc4000 */
[----:B------:R-:W-:Y:S02]  /*0770*/  FSEL R26, R26, R27, P6 ;  /* 0x0000001b1a1a7208 */ /* 0x000fe40003000000 */
[----:B------:R-:W-:Y:S02]  /*0780*/  @P2 IADD3 R13, PT, PT, R15, 0x6, RZ ;  /* 0x000000060f0d2810 */ /* 0x000fe40007ffe0ff */
[----:B------:R-:W-:Y:S01]  /*0790*/  FSETP.GT.AND P2, PT, R25, R26, PT ;  /* 0x0000001a1900720b */ /* 0x000fe20003f44000 */
[----:B-----5:R-:W-:-:S03]  /*07a0*/  FADD R16, R16, R19 ;  /* 0x0000001310107221 */ /* 0x020fc60000000000 */
[----:B------:R-:W-:Y:S01]  /*07b0*/  FSEL R25, R25, R26, P2 ;  /* 0x0000001a19197208 */ /* 0x000fe20001000000 */
[----:B------:R-:W-:-:S03]  /*07c0*/  @P3 VIADD R13, R15, 0x7 ;  /* 0x000000070f0d3836 */ /* 0x000fc60000000000 */
[----:B------:R-:W-:Y:S01]  /*07d0*/  FSETP.GT.AND P3, PT, R16, R25, PT ;  /* 0x000000191000720b */ /* 0x000fe20003f64000 */
[----:B------:R-:W-:-:S03]  /*07e0*/  @P4 VIADD R13, R15, 0x8 ;  /* 0x000000080f0d4836 */ /* 0x000fc60000000000 */
[----:B------:R-:W-:Y:S01]  /*07f0*/  FSEL R16, R16, R25, P3 ;  /* 0x0000001910107208 */ /* 0x000fe20001800000 */
[C---:B------:R-:W-:Y:S02]  /*0800*/  @P5 VIADD R13, R15.reuse, 0x9 ;  /* 0x000000090f0d5836 */ /* 0x040fe40000000000 */
[C---:B------:R-:W-:Y:S02]  /*0810*/  @P6 VIADD R13, R15.reuse, 0xa ;  /* 0x0000000a0f0d6836 */ /* 0x040fe40000000000 */
[----:B------:R-:W-:-:S04]  /*0820*/  @P2 VIADD R13, R15, 0xb ;  /* 0x0000000b0f0d2836 */ /* 0x000fc80000000000 */
[----:B------:R-:W-:Y:S02]  /*0830*/  @P3 VIADD R13, R15, 0xc ;  /* 0x0000000c0f0d3836 */ /* 0x000fe40000000000 */
[----:B--2---:R-:W-:-:S05]  /*0840*/  FADD R21, R21, R22 ;  /* 0x0000001615157221 */ /* 0x004fca0000000000 */
[----:B------:R-:W-:Y:S01]  /*0850*/  FSETP.GT.AND P4, PT, R21, R16, PT ;  /* 0x000000101500720b */ /* 0x000fe20003f84000 */
[----:B---3--:R-:W-:-:S03]  /*0860*/  FADD R23, R24, R23 ;  /* 0x0000001718177221 */ /* 0x008fc60000000000 */
[----:B------:R-:W-:-:S04]  /*0870*/  FSEL R16, R21, R16, P4 ;  /* 0x0000001015107208 */ /* 0x000fc80002000000 */
[----:B------:R-:W-:Y:S01]  /*0880*/  FSETP.GT.AND P5, PT, R23, R16, PT ;  /* 0x000000101700720b */ /* 0x000fe20003fa4000 */
[----:B----4-:R-:W-:-:S03]  /*0890*/  FADD R17, R17, R14 ;  /* 0x0000000e11117221 */ /* 0x010fc60000000000 */
[----:B------:R-:W-:-:S04]  /*08a0*/  FSEL R14, R23, R16, P5 ;  /* 0x00000010170e7208 */ /* 0x000fc80002800000 */
[----:B------:R-:W-:Y:S01]  /*08b0*/  FSETP.GT.AND P2, PT, R17, R14, PT ;  /* 0x0000000e1100720b */ /* 0x000fe20003f44000 */
[----:B------:R-:W-:-:S04]  /*08c0*/  @P4 VIADD R13, R15, 0xd ;  /* 0x0000000d0f0d4836 */ /* 0x000fc80000000000 */
[----:B------:R-:W-:-:S08]  /*08d0*/  @P5 VIADD R13, R15, 0xe ;  /* 0x0000000e0f0d5836 */ /* 0x000fd00000000000 */
[C---:B------:R-:W-:Y:S01]  /*08e0*/  @P2 VIADD R13, R15.reuse, 0xf ;  /* 0x0000000f0f0d2836 */ /* 0x040fe20000000000 */
[----:B------:R-:W-:-:S04]  /*08f0*/  IADD3 R15, PT, PT, R15, 0x10, RZ ;  /* 0x000000100f0f7810 */ /* 0x000fc80007ffe0ff */
[----:B------:R-:W-:Y:S02]  /*0900*/  ISETP.NE.AND P3, PT, R15, R10, PT ;  /* 0x0000000a0f00720c */ /* 0x000fe40003f65270 */
[----:B------:R-:W-:Y:S02]  /*0910*/  IADD3 R6, P4, PT, R6, 0x40, RZ ;  /* 0x0000004006067810 */ /* 0x000fe40007f9e0ff */
[----:B------:R-:W-:Y:S02]  /*0920*/  IADD3 R8, P5, PT, R8, 0x40, RZ ;  /* 0x0000004008087810 */ /* 0x000fe40007fbe0ff */
[----:B------:R-:W-:Y:S01]  /*0930*/  FSEL R14, R17, R14, P2 ;  /* 0x0000000e110e7208 */ /* 0x000fe20001000000 */
[----:B------:R-:W-:Y:S02]  /*0940*/  IMAD.X R7, RZ, RZ, R7, P4 ;  /* 0x000000ffff077224 */ /* 0x000fe400020e0607 */
[----:B------:R-:W-:-:S04]  /*0950*/  IMAD.X R9, RZ, RZ, R9, P5 ;  /* 0x000000ffff097224 */ /* 0x000fc800028e0609 */
[----:B------:R-:W-:Y:S05]  /*0960*/  @P3 BRA `(.L_x_3) ;  /* 0xfffffff800643947 */ /* 0x000fea000383ffff */
[----:B------:R-:W-:-:S07]  /*0970*/  IMAD.MOV.U32 R15, RZ, RZ, R10 ;  /* 0x000000ffff0f7224 */ /* 0x000fce00078e000a */
.L_x_2:
[----:B------:R-:W-:-:S13]  /*0980*/  ISETP.NE.AND P2, PT, R18, RZ, PT ;  /* 0x000000ff1200720c */ /* 0x000fda0003f45270 */
[----:B------:R-:W-:Y:S05]  /*0990*/  @!P2 BRA `(.L_x_4) ;  /* 0x0000000400a8a947 */ /* 0x000fea0003800000 */
[----:B------:R-:W-:Y:S01]  /*09a0*/  ISETP.NE.AND P2, PT, R20, RZ, PT ;  /* 0x000000ff1400720c */ /* 0x000fe20003f45270 */
[----:B------:R-:W-:-:S12]  /*09b0*/  @!P0 BRA `(.L_x_5) ;  /* 0x0000000000cc8947 */ /* 0x000fd80003800000 */
[----:B------:R-:W-:-:S04]  /*09c0*/  IMAD.WIDE.U32 R6, R15, 0x4, R2 ;  /* 0x000000040f067825 */ /* 0x000fc800078e0002 */
[----:B------:R-:W-:Y:S01]  /*09d0*/  IMAD.WIDE.U32 R8, R15, 0x4, R4 ;  /* 0x000000040f087825 */ /* 0x000fe200078e0004 */
[----:B------:R-:W2:Y:S04]  /*09e0*/  LDG.E R16, desc[UR6][R6.64] ;  /* 0x0000000606107981 */ /* 0x000ea8000c1e1900 */
[----:B------:R-:W2:Y:S04]  /*09f0*/  LDG.E R17, desc[UR6][R8.64] ;  /* 0x0000000608117981 */ /* 0x000ea8000c1e1900 */
[----:B------:R-:W3:Y:S04]  /*0a00*/  LDG.E R22, desc[UR6][R6.64+0x4] ;  /* 0x0000040606167981 */ /* 0x000ee8000c1e1900 */
[----:B------:R-:W3:Y:S04]  /*0a10*/  LDG.E R21, desc[UR6][R8.64+0x4] ;  /* 0x0000040608157981 */ /* 0x000ee8000c1e1900 */
[----:B------:R-:W4:Y:S04]  /*0a20*/  LDG.E R26, desc[UR6][R6.64+0x8] ;  /* 0x00000806061a7981 */ /* 0x000f28000c1e1900 */
[----:B------:R-:W4:Y:S04]  /*0a30*/  LDG.E R23, desc[UR6][R8.64+0x8] ;  /* 0x0000080608177981 */ /* 0x000f28000c1e1900 */
[----:B------:R-:W5:Y:S04]  /*0a40*/  LDG.E R24, desc[UR6][R6.64+0xc] ;  /* 0x00000c0606187981 */ /* 0x000f68000c1e1900 */
[----:B------:R-:W5:Y:S04]  /*0a50*/  LDG.E R25, desc[UR6][R8.64+0xc] ;  /* 0x00000c0608197981 */ /* 0x000f68000c1e1900 */
[----:B------:R-:W5:Y:S04]  /*0a60*/  LDG.E R27, desc[UR6][R6.64+0x1c] ;  /* 0x00001c06061b7981 */ /* 0x000f68000c1e1900 */
[----:B------:R-:W5:Y:S01]  /*0a70*/  LDG.E R28, desc[UR6][R8.64+0x1c] ;  /* 0x00001c06081c7981 */ /* 0x000f62000c1e1900 */
[----:B--2---:R-:W-:-:S03]  /*0a80*/  FADD R19, R16, R17 ;  /* 0x0000001110137221 */ /* 0x004fc60000000000 */
[----:B------:R-:W2:Y:S02]  /*0a90*/  LDG.E R17, desc[UR6][R6.64+0x10] ;  /* 0x0000100606117981 */ /* 0x000ea4000c1e1900 */
[CC--:B------:R-:W-:Y:S02]  /*0aa0*/  FSETP.GT.AND P5, PT, R19.reuse, R14.reuse, PT ;  /* 0x0000000e1300720b */ /* 0x0c0fe40003fa4000 */
[----:B------:R-:W2:Y:S01]  /*0ab0*/  LDG.E R16, desc[UR6][R8.64+0x10] ;  /* 0x0000100608107981 */ /* 0x000ea2000c1e1900 */
[----:B---3--:R-:W-:Y:S01]  /*0ac0*/  FADD R22, R22, R21 ;  /* 0x0000001516167221 */ /* 0x008fe20000000000 */
[----:B------:R-:W-:Y:S02]  /*0ad0*/  FSEL R19, R19, R14, P5 ;  /* 0x0000000e13137208 */ /* 0x000fe40002800000 */
[----:B------:R-:W3:Y:S04]  /*0ae0*/  LDG.E R21, desc[UR6][R6.64+0x14] ;  /* 0x0000140606157981 */ /* 0x000ee8000c1e1900 */
[----:B------:R-:W3:Y:S01]  /*0af0*/  LDG.E R14, desc[UR6][R8.64+0x14] ;  /* 0x00001406080e7981 */ /* 0x000ee2000c1e1900 */
[----:B----4-:R-:W-:Y:S01]  /*0b00*/  FADD R23, R26, R23 ;  /* 0x000000171a177221 */ /* 0x010fe20000000000 */
[----:B-----5:R-:W-:-:S02]  /*0b10*/  FADD R26, R24, R25 ;  /* 0x00000019181a7221 */ /* 0x020fc40000000000 */
[----:B------:R-:W4:Y:S04]  /*0b20*/  LDG.E R25, desc[UR6][R6.64+0x18] ;  /* 0x0000180606197981 */ /* 0x000f28000c1e1900 */
[----:B------:R-:W4:Y:S01]  /*0b30*/  LDG.E R24, desc[UR6][R8.64+0x18] ;  /* 0x0000180608187981 */ /* 0x000f22000c1e1900 */
[----:B------:R-:W-:-:S04]  /*0b40*/  FSETP.GT.AND P6, PT, R22, R19, PT ;  /* 0x000000131600720b */ /* 0x000fc80003fc4000 */
[----:B------:R-:W-:-:S04]  /*0b50*/  FSEL R22, R22, R19, P6 ;  /* 0x0000001316167208 */ /* 0x000fc80003000000 */
[----:B------:R-:W-:-:S04]  /*0b60*/  FSETP.GT.AND P3, PT, R23, R22, PT ;  /* 0x000000161700720b */ /* 0x000fc80003f64000 */
[----:B------:R-:W-:-:S04]  /*0b70*/  FSEL R23, R23, R22, P3 ;  /* 0x0000001617177208 */ /* 0x000fc80001800000 */
[----:B------:R-:W-:-:S04]  /*0b80*/  FSETP.GT.AND P4, PT, R26, R23, PT ;  /* 0x000000171a00720b */ /* 0x000fc80003f84000 */
[----:B------:R-:W-:Y:S02]  /*0b90*/  FSEL R23, R26, R23, P4 ;  /* 0x000000171a177208 */ /* 0x000fe40002000000 */
[C---:B------:R-:W-:Y:S01]  /*0ba0*/  SEL R13, R15.reuse, R13, P5 ;  /* 0x0000000d0f0d7207 */ /* 0x040fe20002800000 */
[C---:B------:R-:W-:Y:S02]  /*0bb0*/  @P6 VIADD R13, R15.reuse, 0x1 ;  /* 0x000000010f0d6836 */ /* 0x040fe40000000000 */
[----:B------:R-:W-:Y:S02]  /*0bc0*/  @P3 VIADD R13, R15, 0x2 ;  /* 0x000000020f0d3836 */ /* 0x000fe40000000000 */
[----:B------:R-:W-:Y:S02]  /*0bd0*/  FADD R27, R27, R28 ;  /* 0x0000001c1b1b7221 */ /* 0x000fe40000000000 */
[----:B------:R-:W-:Y:S02]  /*0be0*/  @P4 VIADD R13, R15, 0x3 ;  /* 0x000000030f0d4836 */ /* 0x000fe40000000000 */
[----:B--2---:R-:W-:-:S05]  /*0bf0*/  FADD R16, R17, R16 ;  /* 0x0000001011107221 */ /* 0x004fca0000000000 */
[----:B------:R-:W-:Y:S01]  /*0c00*/  FSETP.GT.AND P5, PT, R16, R23, PT ;  /* 0x000000171000720b */ /* 0x000fe20003fa4000 */
[----:B---3--:R-:W-:-:S03]  /*0c10*/  FADD R21, R21, R14 ;  /* 0x0000000e15157221 */ /* 0x008fc60000000000 */
[----:B------:R-:W-:-:S04]  /*0c20*/  FSEL R16, R16, R23, P5 ;  /* 0x0000001710107208 */ /* 0x000fc80002800000 */
[----:B------:R-:W-:-:S04]  /*0c30*/  FSETP.GT.AND P6, PT, R21, R16, PT ;  /* 0x000000101500720b */ /* 0x000fc80003fc4000 */
[----:B------:R-:W-:Y:S01]  /*0c40*/  FSEL R16, R21, R16, P6 ;  /* 0x0000001015107208 */ /* 0x000fe20003000000 */
[----:B----4-:R-:W-:-:S05]  /*0c50*/  FADD R25, R25, R24 ;  /* 0x0000001819197221 */ /* 0x010fca0000000000 */
[----:B------:R-:W-:-:S04]  /*0c60*/  FSETP.GT.AND P3, PT, R25, R16, PT ;  /* 0x000000101900720b */ /* 0x000fc80003f64000 */
[----:B------:R-:W-:-:S04]  /*0c70*/  FSEL R14, R25, R16, P3 ;  /* 0x00000010190e7208 */ /* 0x000fc80001800000 */
[-C--:B------:R-:W-:Y:S01]  /*0c80*/  FSETP.GT.AND P4, PT, R27, R14.reuse, PT ;  /* 0x0000000e1b00720b */ /* 0x080fe20003f84000 */
[C---:B------:R-:W-:Y:S02]  /*0c90*/  @P5 VIADD R13, R15.reuse, 0x4 ;  /* 0x000000040f0d5836 */ /* 0x040fe40000000000 */
[C---:B------:R-:W-:Y:S02]  /*0ca0*/  @P6 VIADD R13, R15.reuse, 0x5 ;  /* 0x000000050f0d6836 */ /* 0x040fe40000000000 */
[----:B------:R-:W-:Y:S01]  /*0cb0*/  @P3 VIADD R13, R15, 0x6 ;  /* 0x000000060f0d3836 */ /* 0x000fe20000000000 */
[----:B------:R-:W-:-:S07]  /*0cc0*/  FSEL R14, R27, R14, P4 ;  /* 0x0000000e1b0e7208 */ /* 0x000fce0002000000 */
[C---:B------:R-:W-:Y:S01]  /*0cd0*/  @P4 IADD3 R13, PT, PT, R15.reuse, 0x7, RZ ;  /* 0x000000070f0d4810 */ /* 0x040fe20007ffe0ff */
[----:B------:R-:W-:-:S07]  /*0ce0*/  VIADD R15, R15, 0x8 ;  /* 0x000000080f0f7836 */ /* 0x000fce0000000000 */
.L_x_5:
[----:B------:R-:W-:Y:S05]  /*0cf0*/  @!P2 BRA `(.L_x_4) ;  /* 0x0000000000d0a947 */ /* 0x000fea0003800000 */
[----:B------:R-:W-:Y:S01]  /*0d00*/  ISETP.NE.AND P6, PT, R12, RZ, PT ;  /* 0x000000ff0c00720c */ /* 0x000fe20003fc5270 */
[----:B------:R-:W-:-:S12]  /*0d10*/  @!P1 BRA `(.L_x_6) ;  /* 0x00000000006c9947 */ /* 0x000fd80003800000 */
[----:B------:R-:W-:-:S04]  /*0d20*/  IMAD.WIDE R6, R15, 0x4, R2 ;  /* 0x000000040f067825 */ /* 0x000fc800078e0202 */
[----:B------:R-:W-:Y:S01]  /*0d30*/  IMAD.WIDE R8, R15, 0x4, R4 ;  /* 0x000000040f087825 */ /* 0x000fe200078e0204 */
        /* <DEDUP_REMOVED lines=8> */
[----:B--2---:R-:W-:-:S05]  /*0dc0*/  FADD R17, R16, R17 ;  /* 0x0000001110117221 */ /* 0x004fca0000000000 */
[----:B------:R-:W-:Y:S01]  /*0dd0*/  FSETP.GT.AND P2, PT, R17, R14, PT ;  /* 0x0000000e1100720b */ /* 0x000fe20003f44000 */
[----:B---3--:R-:W-:-:S03]  /*0de0*/  FADD R19, R19, R22 ;  /* 0x0000001613137221 */ /* 0x008fc60000000000 */
[----:B------:R-:W-:Y:S02]  /*0df0*/  FSEL R14, R17, R14, P2 ;  /* 0x0000000e110e7208 */ /* 0x000fe40001000000 */
[----:B------:R-:W-:Y:S02]  /*0e00*/  SEL R13, R15, R13, P2 ;  /* 0x0000000d0f0d7207 */ /* 0x000fe40001000000 */
[----:B------:R-:W-:Y:S01]  /*0e10*/  FSETP.GT.AND P3, PT, R19, R14, PT ;  /* 0x0000000e1300720b */ /* 0x000fe20003f64000 */
[----:B----4-:R-:W-:-:S03]  /*0e20*/  FADD R21, R21, R24 ;  /* 0x0000001815157221 */ /* 0x010fc60000000000 */
[----:B------:R-:W-:-:S04]  /*0e30*/  FSEL R14, R19, R14, P3 ;  /* 0x0000000e130e7208 */ /* 0x000fc80001800000 */
[----:B------:R-:W-:Y:S01]  /*0e40*/  FSETP.GT.AND P4, PT, R21, R14, PT ;  /* 0x0000000e1500720b */ /* 0x000fe20003f84000 */
[----:B-----5:R-:W-:-:S03]  /*0e50*/  FADD R23, R23, R26 ;  /* 0x0000001a17177221 */ /* 0x020fc60000000000 */
[----:B------:R-:W-:Y:S01]  /*0e60*/  FSEL R14, R21, R14, P4 ;  /* 0x0000000e150e7208 */ /* 0x000fe20002000000 */
[----:B------:R-:W-:-:S03]  /*0e70*/  @P3 VIADD R13, R15, 0x1 ;  /* 0x000000010f0d3836 */ /* 0x000fc60000000000 */
[----:B------:R-:W-:-:S04]  /*0e80*/  FSETP.GT.AND P5, PT, R23, R14, PT ;  /* 0x0000000e1700720b */ /* 0x000fc80003fa4000 */
[----:B------:R-:W-:Y:S01]  /*0e90*/  FSEL R14, R23, R14, P5 ;  /* 0x0000000e170e7208 */ /* 0x000fe20002800000 */
[----:B------:R-:W-:-:S08]  /*0ea0*/  @P4 VIADD R13, R15, 0x2 ;  /* 0x000000020f0d4836 */ /* 0x000fd00000000000 */
[C---:B------:R-:W-:Y:S02]  /*0eb0*/  @P5 VIADD R13, R15.reuse, 0x3 ;  /* 0x000000030f0d5836 */ /* 0x040fe40000000000 */
[----:B------:R-:W-:-:S07]  /*0ec0*/  VIADD R15, R15, 0x4 ;  /* 0x000000040f0f7836 */ /* 0x000fce0000000000 */
.L_x_6:
[----:B------:R-:W-:Y:S05]  /*0ed0*/  @!P6 BRA `(.L_x_4) ;  /* 0x000000000058e947 */ /* 0x000fea0003800000 */
[----:B------:R-:W-:-:S04]  /*0ee0*/  IMAD.WIDE R2, R15, 0x4, R2 ;  /* 0x000000040f027825 */ /* 0x000fc800078e0202 */
[----:B------:R-:W-:Y:S01]  /*0ef0*/  IMAD.WIDE R4, R15, 0x4, R4 ;  /* 0x000000040f047825 */ /* 0x000fe200078e0204 */
[----:B------:R-:W2:Y:S04]  /*0f00*/  LDG.E R6, desc[UR6][R2.64] ;  /* 0x0000000602067981 */ /* 0x000ea8000c1e1900 */
[----:B------:R-:W2:Y:S01]  /*0f10*/  LDG.E R7, desc[UR6][R4.64] ;  /* 0x0000000604077981 */ /* 0x000ea2000c1e1900 */
[----:B------:R-:W-:Y:S01]  /*0f20*/  ISETP.NE.AND P3, PT, R12, 0x1, PT ;  /* 0x000000010c00780c */ /* 0x000fe20003f65270 */
[----:B--2---:R-:W-:-:S05]  /*0f30*/  FADD R7, R6, R7 ;  /* 0x0000000706077221 */ /* 0x004fca0000000000 */
[----:B------:R-:W-:-:S04]  /*0f40*/  FSETP.GT.AND P2, PT, R7, R14, PT ;  /* 0x0000000e0700720b */ /* 0x000fc80003f44000 */
[----:B------:R-:W-:Y:S02]  /*0f50*/  FSEL R17, R7, R14, P2 ;  /* 0x0000000e07117208 */ /* 0x000fe40001000000 */
[----:B------:R-:W-:Y:S01]  /*0f60*/  SEL R13, R15, R13, P2 ;  /* 0x0000000d0f0d7207 */ /* 0x000fe20001000000 */
[----:B------:R-:W-:Y:S06]  /*0f70*/  @!P3 BRA `(.L_x_4) ;  /* 0x000000000030b947 */ /* 0x000fec0003800000 */
[----:B------:R-:W-:Y:S01]  /*0f80*/  ISETP.NE.AND P3, PT, R12, 0x2, PT ;  /* 0x000000020c00780c */ /* 0x000fe20003f65270 */
[----:B------:R-:W2:Y:S04]  /*0f90*/  LDG.E R6, desc[UR6][R2.64+0x4] ;  /* 0x0000040602067981 */ /* 0x000ea8000c1e1900 */
[----:B------:R-:W2:Y:S08]  /*0fa0*/  LDG.E R7, desc[UR6][R4.64+0x4] ;  /* 0x0000040604077981 */ /* 0x000eb0000c1e1900 */
[----:B------:R-:W3:Y:S04]  /*0fb0*/  @P3 LDG.E R8, desc[UR6][R2.64+0x8] ;  /* 0x0000080602083981 */ /* 0x000ee8000c1e1900 */
[----:B------:R-:W3:Y:S01]  /*0fc0*/  @P3 LDG.E R9, desc[UR6][R4.64+0x8] ;  /* 0x0000080604093981 */ /* 0x000ee2000c1e1900 */
[----:B--2---:R-:W-:-:S05]  /*0fd0*/  FADD R6, R6, R7 ;  /* 0x0000000706067221 */ /* 0x004fca0000000000 */
[----:B------:R-:W-:-:S04]  /*0fe0*/  FSETP.GT.AND P2, PT, R6, R17, PT ;  /* 0x000000110600720b */ /* 0x000fc80003f44000 */
[----:B------:R-:W-:Y:S01]  /*0ff0*/  FSEL R17, R6, R17, P2 ;  /* 0x0000001106117208 */ /* 0x000fe20001000000 */
[----:B---3--:R-:W-:-:S05]  /*1000*/  @P3 FADD R8, R8, R9 ;  /* 0x0000000908083221 */ /* 0x008fca0000000000 */
[----:B------:R-:W-:-:S03]  /*1010*/  FSETP.GT.AND P4, PT, R8, R17, P3 ;  /* 0x000000110800720b */ /* 0x000fc60001f84000 */
[----:B------:R-:W-:-:S10]  /*1020*/  @P2 VIADD R13, R15, 0x1 ;  /* 0x000000010f0d2836 */ /* 0x000fd40000000000 */
[----:B------:R-:W-:-:S07]  /*1030*/  @P4 VIADD R13, R15, 0x2 ;  /* 0x000000020f0d4836 */ /* 0x000fce0000000000 */
.L_x_4:
[----:B------:R-:W0:Y:S01]  /*1040*/  LDC.64 R2, c[0x0][0x388] ;  /* 0x0000e200ff027b82 */ /* 0x000e220000000a00 */
[----:B------:R-:W1:Y:S01]  /*1050*/  LDCU UR4, c[0x0][0x3a0] ;  /* 0x00007400ff0477ac */ /* 0x000e620008000800 */
[----:B0-----:R-:W-:-:S04]  /*1060*/  IMAD.WIDE R2, R0, 0x4, R2 ;  /* 0x0000000400027825 */ /* 0x001fc800078e0202 */
[----:B------:R-:W-:Y:S01]  /*1070*/  IMAD.IADD R0, R11, 0x1, R0 ;  /* 0x000000010b007824 */ /* 0x000fe200078e0200 */
[----:B------:R0:W-:Y:S04]  /*1080*/  STG.E desc[UR6][R2.64], R13 ;  /* 0x0000000d02007986 */ /* 0x0001e8000c101906 */
[----:B-1----:R-:W-:-:S13]  /*1090*/  ISETP.GE.AND P2, PT, R0, UR4, PT ;  /* 0x0000000400007c0c */ /* 0x002fda000bf46270 */
[----:B0-----:R-:W-:Y:S05]  /*10a0*/  @!P2 BRA `(.L_x_7) ;  /* 0xfffffff00048a947 */ /* 0x001fea000383ffff */
[----:B------:R-:W-:Y:S05]  /*10b0*/  EXIT ;  /* 0x000000000000794d */ /* 0x000fea0003800000 */
.L_x_8:
[----:B------:R-:W-:-:S00]  /*10c0*/  BRA `(.L_x_8) ;  /* 0xfffffffc00fc7947 */ /* 0x000fc0000383ffff */
[----:B------:R-:W-:-:S00]  /*10d0*/  NOP ;  /* 0x0000000000007918 */ /* 0x000fc00000000000 */
        /* <DEDUP_REMOVED lines=10> */
.L_x_173:


//--------------------- .text._Z7softmaxiPfii     --------------------------
	.section	.text._Z7softmaxiPfii,"ax",@progbits
	.align	128
        .global         _Z7softmaxiPfii
        .type           _Z7softmaxiPfii,@function
        .size           _Z7softmaxiPfii,(.L_x_170 - _Z7softmaxiPfii)
        .other          _Z7softmaxiPfii,@"STO_CUDA_ENTRY STV_DEFAULT"
_Z7softmaxiPfii:
.text._Z7softmaxiPfii:
        /* <DEDUP_REMOVED lines=8> */
[----:B------:R-:W0:Y:S02]  /*0080*/  LDC R11, c[0x0][0x394] ;  /* 0x0000e500ff0b7b82 */ /* 0x000e240000000800 */
[----:B0-----:R-:W-:-:S13]  /*0090*/  ISETP.GE.AND P0, PT, R11, 0x1, PT ;  /* 0x000000010b00780c */ /* 0x001fda0003f06270 */
[----:B------:R-:W-:Y:S05]  /*00a0*/  @!P0 EXIT ;  /* 0x000000000000894d */ /* 0x000fea0003800000 */
[----:B------:R-:W0:Y:S01]  /*00b0*/  LDCU.64 UR4, c[0x0][0x388] ;  /* 0x00007100ff0477ac */ /* 0x000e220008000a00 */
[C---:B------:R-:W-:Y:S02]  /*00c0*/  LOP3.LUT R8, R11.reuse, 0x7, RZ, 0xc0, !PT ;  /* 0x000000070b087812 */ /* 0x040fe400078ec0ff */
[C---:B------:R-:W-:Y:S01]  /*00d0*/  LOP3.LUT R9, R11.reuse, 0x3, RZ, 0xc0, !PT ;  /* 0x000000030b097812 */ /* 0x040fe200078ec0ff */
[----:B------:R-:W1:Y:S01]  /*00e0*/  LDCU UR6, c[0x0][0x370] ;  /* 0x00006e00ff0677ac */ /* 0x000e620008000800 */
[C---:B------:R-:W-:Y:S02]  /*00f0*/  LOP3.LUT R10, R11.reuse, 0x7ffffff8, RZ, 0xc0, !PT ;  /* 0x7ffffff80b0a7812 */ /* 0x040fe400078ec0ff */
[----:B------:R-:W-:Y:S01]  /*0100*/  LOP3.LUT R11, R11, 0x1, RZ, 0xc0, !PT ;  /* 0x000000010b0b7812 */ /* 0x000fe200078ec0ff */
[----:B------:R-:W2:Y:S01]  /*0110*/  LDCU.64 UR8, c[0x0][0x358] ;  /* 0x00006b00ff0877ac */ /* 0x000ea20008000a00 */
[----:B------:R-:W-:Y:S02]  /*0120*/  IADD3 R13, PT, PT, R8, -0x1, RZ ;  /* 0xffffffff080d7810 */ /* 0x000fe40007ffe0ff */
[----:B------:R-:W-:-:S02]  /*0130*/  IADD3 R14, PT, PT, R9, -0x1, RZ ;  /* 0xffffffff090e7810 */ /* 0x000fc40007ffe0ff */
[----:B------:R-:W-:Y:S01]  /*0140*/  IADD3 R15, PT, PT, -R10, RZ, RZ ;  /* 0x000000ff0a0f7210 */ /* 0x000fe20007ffe1ff */
[----:B0-----:R-:W-:Y:S01]  /*0150*/  UIADD3 UR4, UP0, UPT, UR4, 0x10, URZ ;  /* 0x0000001004047890 */ /* 0x001fe2000ff1e0ff */
[----:B-1----:R-:W-:-:S03]  /*0160*/  IMAD R12, R12, UR6, RZ ;  /* 0x000000060c0c7c24 */ /* 0x002fc6000f8e02ff */
[----:B------:R-:W-:-:S12]  /*0170*/  UIADD3.X UR5, UPT, UPT, URZ, UR5, URZ, UP0, !UPT ;  /* 0x00000005ff057290 */ /* 0x000fd800087fe4ff */
.L_x_49:
[----:B01-3--:R-:W0:Y:S01]  /*0180*/  LDC.64 R2, c[0x0][0x390] ;  /* 0x0000e400ff027b82 */ /* 0x00be220000000a00 */
[----:B------:R-:W-:Y:S01]  /*0190*/  HFMA2 R17, -RZ, RZ, 0, 0 ;  /* 0x00000000ff117431 */ /* 0x000fe200000001ff */
[----:B------:R-:W-:Y:S02]  /*01a0*/  MOV R5, RZ ;  /* 0x000000ff00057202 */ /* 0x000fe40000000f00 */
[----:B0-----:R-:W-:Y:S01]  /*01b0*/  ISETP.GE.U32.AND P0, PT, R3, 0x8, PT ;  /* 0x000000080300780c */ /* 0x001fe20003f06070 */
[----:B------:R-:W-:Y:S01]  /*01c0*/  IMAD R16, R7, R3, RZ ;  /* 0x0000000307107224 */ /* 0x000fe200078e02ff */
[----:B------:R-:W-:-:S04]  /*01d0*/  IADD3 R7, PT, PT, R12, R7, RZ ;  /* 0x000000070c077210 */ /* 0x000fc80007ffe0ff */
[----:B------:R-:W-:-:S07]  /*01e0*/  ISETP.GE.AND P2, PT, R7, R2, PT ;  /* 0x000000020700720c */ /* 0x000fce0003f46270 */
[----:B------:R-:W-:Y:S06]  /*01f0*/  @!P0 BRA `(.L_x_9) ;  /* 0x0000000400548947 */ /* 0x000fec0003800000 */
[----:B------:R-:W-:Y:S02]  /*0200*/  MOV R17, RZ ;  /* 0x000000ff00117202 */ /* 0x000fe40000000f00 */
[----:B------:R-:W-:Y:S02]  /*0210*/  MOV R0, R16 ;  /* 0x0000001000007202 */ /* 0x000fe40000000f00 */
[----:B------:R-:W-:-:S07]  /*0220*/  MOV R4, R15 ;  /* 0x0000000f00047202 */ /* 0x000fce0000000f00 */
.L_x_10:
[----:B------:R-:W-:Y:S02]  /*0230*/  MOV R2, UR4 ;  /* 0x0000000400027c02 */ /* 0x000fe40008000f00 */
[----:B------:R-:W-:-:S03]  /*0240*/  MOV R3, UR5 ;  /* 0x0000000500037c02 */ /* 0x000fc60008000f00 */
[----:B------:R-:W-:-:S05]  /*0250*/  IMAD.WIDE R2, R0, 0x4, R2 ;  /* 0x0000000400027825 */ /* 0x000fca00078e0202 */
[----:B--2---:R-:W2:Y:S04]  /*0260*/  LDG.E R26, desc[UR8][R2.64+-0x10] ;  /* 0xfffff008021a7981 */ /* 0x004ea8000c1e1900 */
[----:B------:R-:W3:Y:S04]  /*0270*/  LDG.E R24, desc[UR8][R2.64+-0xc] ;  /* 0xfffff40802187981 */ /* 0x000ee8000c1e1900 */
[----:B------:R-:W4:Y:S04]  /*0280*/  LDG.E R22, desc[UR8][R2.64+-0x8] ;  /* 0xfffff80802167981 */ /* 0x000f28000c1e1900 */
[----:B------:R-:W5:Y:S04]  /*0290*/  LDG.E R19, desc[UR8][R2.64+-0x4] ;  /* 0xfffffc0802137981 */ /* 0x000f68000c1e1900 */
[----:B------:R-:W5:Y:S04]  /*02a0*/  LDG.E R5, desc[UR8][R2.64+0x4] ;  /* 0x0000040802057981 */ /* 0x000f68000c1e1900 */
[----:B------:R-:W5:Y:S04]  /*02b0*/  LDG.E R18, desc[UR8][R2.64] ;  /* 0x0000000802127981 */ /* 0x000f68000c1e1900 */
[----:B------:R-:W5:Y:S04]  /*02c0*/  LDG.E R6, desc[UR8][R2.64+0x8] ;  /* 0x0000080802067981 */ /* 0x000f68000c1e1900 */
[----:B------:R0:W5:Y:S01]  /*02d0*/  LDG.E R20, desc[UR8][R2.64+0xc] ;  /* 0x00000c0802147981 */ /* 0x000162000c1e1900 */
[----:B------:R-:W-:Y:S01]  /*02e0*/  HFMA2 R23, -RZ, RZ, 0.96630859375, -0.0022525787353515625 ;  /* 0x3bbb989dff177431 */ /* 0x000fe200000001ff */
[----:B------:R-:W-:-:S02]  /*02f0*/  MOV R21, 0x437c0000 ;  /* 0x437c000000157802 */ /* 0x000fc40000000f00 */
[----:B------:R-:W-:-:S04]  /*0300*/  IADD3 R4, PT, PT, R4, 0x8, RZ ;  /* 0x0000000804047810 */ /* 0x000fc80007ffe0ff */
[----:B------:R-:W-:Y:S02]  /*0310*/  ISETP.NE.AND P1, PT, R4, RZ, PT ;  /* 0x000000ff0400720c */ /* 0x000fe40003f25270 */
[----:B------:R-:W-:Y:S01]  /*0320*/  IADD3 R0, PT, PT, R0, 0x8, RZ ;  /* 0x0000000800007810 */ /* 0x000fe20007ffe0ff */
[----:B--2---:R-:W-:-:S04]  /*0330*/  FFMA.SAT R28, R26, R23, 0.5 ;  /* 0x3f0000001a1c7423 */ /* 0x004fc80000002017 */
[----:B------:R-:W-:-:S04]  /*0340*/  FFMA.RM R28, R28, R21, 12582913 ;  /* 0x4b4000011c1c7423 */ /* 0x000fc80000004015 */
[----:B------:R-:W-:-:S04]  /*0350*/  FADD R25, R28, -12583039 ;  /* 0xcb40007f1c197421 */ /* 0x000fc80000000000 */
[----:B------:R-:W-:-:S04]  /*0360*/  FFMA R25, R26, 1.4426950216293334961, -R25 ;  /* 0x3fb8aa3b1a197823 */ /* 0x000fc80000000819 */
[----:B------:R-:W-:Y:S01]  /*0370*/  FFMA R25, R26, 1.925963033500011079e-08, R25 ;  /* 0x32a570601a197823 */ /* 0x000fe20000000019 */
[----:B---3--:R-:W-:-:S04]  /*0380*/  FFMA.SAT R26, R24, R23, 0.5 ;  /* 0x3f000000181a7423 */ /* 0x008fc80000002017 */
[----:B0-----:R-:W-:Y:S01]  /*0390*/  FFMA.RM R2, R26, R21, 12582913 ;  /* 0x4b4000011a027423 */ /* 0x001fe20000004015 */
[----:B----4-:R-:W-:-:S03]  /*03a0*/  FFMA.SAT R26, R22, R23, 0.5 ;  /* 0x3f000000161a7423 */ /* 0x010fc60000002017 */
[----:B------:R-:W-:-:S04]  /*03b0*/  FADD R3, R2, -12583039 ;  /* 0xcb40007f02037421 */ /* 0x000fc80000000000 */
[----:B------:R-:W-:Y:S01]  /*03c0*/  FFMA R27, R24, 1.4426950216293334961, -R3 ;  /* 0x3fb8aa3b181b7823 */ /* 0x000fe20000000803 */
[----:B------:R-:W-:Y:S01]  /*03d0*/  FFMA.RM R3, R26, R21, 12582913 ;  /* 0x4b4000011a037423 */ /* 0x000fe20000004015 */
[----:B------:R-:W0:Y:S02]  /*03e0*/  MUFU.EX2 R25, R25 ;  /* 0x0000001900197308 */ /* 0x000e240000000800 */
[----:B------:R-:W-:Y:S01]  /*03f0*/  FFMA R27, R24, 1.925963033500011079e-08, R27 ;  /* 0x32a57060181b7823 */ /* 0x000fe2000000001b */
[----:B------:R-:W-:-:S04]  /*0400*/  FADD R29, R3, -12583039 ;  /* 0xcb40007f031d7421 */ /* 0x000fc80000000000 */
[C---:B------:R-:W-:Y:S01]  /*0410*/  FFMA R29, R22.reuse, 1.4426950216293334961, -R29 ;  /* 0x3fb8aa3b161d7823 */ /* 0x040fe2000000081d */
[----:B------:R-:W1:Y:S03]  /*0420*/  MUFU.EX2 R27, R27 ;  /* 0x0000001b001b7308 */ /* 0x000e660000000800 */
[----:B------:R-:W-:Y:S01]  /*0430*/  FFMA R22, R22, 1.925963033500011079e-08, R29 ;  /* 0x32a5706016167823 */ /* 0x000fe2000000001d */
[----:B------:R-:W-:Y:S02]  /*0440*/  SHF.L.U32 R28, R28, 0x17, RZ ;  /* 0x000000171c1c7819 */ /* 0x000fe400000006ff */
[----:B------:R-:W-:-:S03]  /*0450*/  SHF.L.U32 R2, R2, 0x17, RZ ;  /* 0x0000001702027819 */ /* 0x000fc600000006ff */
[----:B------:R-:W2:Y:S01]  /*0460*/  MUFU.EX2 R22, R22 ;  /* 0x0000001600167308 */ /* 0x000ea20000000800 */
[----:B0-----:R-:W-:Y:S01]  /*0470*/  FFMA R17, R28, R25, R17 ;  /* 0x000000191c117223 */ /* 0x001fe20000000011 */
[----:B-----5:R-:W-:-:S03]  /*0480*/  FFMA.SAT R24, R19, R23, 0.5 ;  /* 0x3f00000013187423 */ /* 0x020fc60000002017 */
[----:B-1----:R-:W-:Y:S01]  /*0490*/  FFMA R17, R2, R27, R17 ;  /* 0x0000001b02117223 */ /* 0x002fe20000000011 */
[----:B------:R-:W-:Y:S01]  /*04a0*/  FFMA.RM R2, R24, R21, 12582913 ;  /* 0x4b40000118027423 */ /* 0x000fe20000004015 */
[----:B------:R-:W-:-:S03]  /*04b0*/  SHF.L.U32 R24, R3, 0x17, RZ ;  /* 0x0000001703187819 */ /* 0x000fc600000006ff */
[----:B------:R-:W-:Y:S02]  /*04c0*/  FADD R26, R2, -12583039 ;  /* 0xcb40007f021a7421 */ /* 0x000fe40000000000 */
[----:B--2---:R-:W-:Y:S02]  /*04d0*/  FFMA R3, R24, R22, R17 ;  /* 0x0000001618037223 */ /* 0x004fe40000000011 */
[----:B------:R-:W-:Y:S01]  /*04e0*/  FFMA R26, R19, 1.4426950216293334961, -R26 ;  /* 0x3fb8aa3b131a7823 */ /* 0x000fe2000000081a */
[-C--:B------:R-:W-:Y:S01]  /*04f0*/  FFMA.SAT R22, R5, R23.reuse, 0.5 ;  /* 0x3f00000005167423 */ /* 0x080fe20000002017 */
[----:B------:R-:W-:Y:S02]  /*0500*/  FFMA.SAT R28, R18, R23, 0.5 ;  /* 0x3f000000121c7423 */ /* 0x000fe40000002017 */
[----:B------:R-:W-:Y:S01]  /*0510*/  FFMA R26, R19, 1.925963033500011079e-08, R26 ;  /* 0x32a57060131a7823 */ /* 0x000fe2000000001a */
[-C--:B------:R-:W-:Y:S01]  /*0520*/  FFMA.RM R19, R22, R21.reuse, 12582913 ;  /* 0x4b40000116137423 */ /* 0x080fe20000004015 */
[----:B------:R-:W-:-:S03]  /*0530*/  FFMA.RM R17, R28, R21, 12582913 ;  /* 0x4b4000011c117423 */ /* 0x000fc60000004015 */
[----:B------:R-:W-:Y:S01]  /*0540*/  FADD R24, R19, -12583039 ;  /* 0xcb40007f13187421 */ /* 0x000fe20000000000 */
[----:B------:R-:W-:Y:S01]  /*0550*/  FADD R25, R17, -12583039 ;  /* 0xcb40007f11197421 */ /* 0x000fe20000000000 */
[----:B------:R-:W-:Y:S02]  /*0560*/  FFMA.SAT R28, R6, R23, 0.5 ;  /* 0x3f000000061c7423 */ /* 0x000fe40000002017 */
[----:B------:R-:W-:Y:S01]  /*0570*/  FFMA R24, R5, 1.4426950216293334961, -R24 ;  /* 0x3fb8aa3b05187823 */ /* 0x000fe20000000818 */
[----:B------:R-:W-:-:S03]  /*0580*/  FFMA R25, R18, 1.4426950216293334961, -R25 ;  /* 0x3fb8aa3b12197823 */ /* 0x000fc60000000819 */
[----:B------:R-:W-:Y:S01]  /*0590*/  FFMA R24, R5, 1.925963033500011079e-08, R24 ;  /* 0x32a5706005187823 */ /* 0x000fe20000000018 */
[----:B------:R-:W-:Y:S01]  /*05a0*/  FFMA.RM R5, R28, R21, 12582913 ;  /* 0x4b4000011c057423 */ /* 0x000fe20000004015 */
[----:B------:R-:W-:Y:S01]  /*05b0*/  FFMA.SAT R28, R20, R23, 0.5 ;  /* 0x3f000000141c7423 */ /* 0x000fe20000002017 */
[----:B------:R-:W-:Y:S02]  /*05c0*/  FFMA R22, R18, 1.925963033500011079e-08, R25 ;  /* 0x32a5706012167823 */ /* 0x000fe40000000019 */
[----:B------:R-:W-:Y:S01]  /*05d0*/  FADD R23, R5, -12583039 ;  /* 0xcb40007f05177421 */ /* 0x000fe20000000000 */
[----:B------:R-:W0:Y:S01]  /*05e0*/  MUFU.EX2 R18, R26 ;  /* 0x0000001a00127308 */ /* 0x000e220000000800 */
[----:B------:R-:W-:Y:S02]  /*05f0*/  FFMA.RM R21, R28, R21, 12582913 ;  /* 0x4b4000011c157423 */ /* 0x000fe40000004015 */
[----:B------:R-:W-:Y:S02]  /*0600*/  FFMA R25, R6, 1.4426950216293334961, -R23 ;  /* 0x3fb8aa3b06197823 */ /* 0x000fe40000000817 */
[----:B------:R-:W-:-:S03]  /*0610*/  FADD R27, R21, -12583039 ;  /* 0xcb40007f151b7421 */ /* 0x000fc60000000000 */
[----:B------:R-:W1:Y:S01]  /*0620*/  MUFU.EX2 R22, R22 ;  /* 0x0000001600167308 */ /* 0x000e620000000800 */
[----:B------:R-:W-:Y:S01]  /*0630*/  FFMA R6, R6, 1.925963033500011079e-08, R25 ;  /* 0x32a5706006067823 */ /* 0x000fe20000000019 */
[----:B------:R-:W-:Y:S01]  /*0640*/  FFMA R27, R20, 1.4426950216293334961, -R27 ;  /* 0x3fb8aa3b141b7823 */ /* 0x000fe2000000081b */
[----:B------:R-:W-:-:S05]  /*0650*/  SHF.L.U32 R2, R2, 0x17, RZ ;  /* 0x0000001702027819 */ /* 0x000fca00000006ff */
[----:B------:R-:W2:Y:S01]  /*0660*/  MUFU.EX2 R23, R24 ;  /* 0x0000001800177308 */ /* 0x000ea20000000800 */
[----:B------:R-:W-:Y:S01]  /*0670*/  FFMA R27, R20, 1.925963033500011079e-08, R27 ;  /* 0x32a57060141b7823 */ /* 0x000fe2000000001b */
[----:B------:R-:W-:Y:S01]  /*0680*/  SHF.L.U32 R20, R17, 0x17, RZ ;  /* 0x0000001711147819 */ /* 0x000fe200000006ff */
[----:B0-----:R-:W-:-:S05]  /*0690*/  FFMA R3, R2, R18, R3 ;  /* 0x0000001202037223 */ /* 0x001fca0000000003 */
[----:B------:R-:W0:Y:S01]  /*06a0*/  MUFU.EX2 R6, R6 ;  /* 0x0000000600067308 */ /* 0x000e220000000800 */
[----:B------:R-:W-:Y:S01]  /*06b0*/  SHF.L.U32 R19, R19, 0x17, RZ ;  /* 0x0000001713137819 */ /* 0x000fe200000006ff */
[----:B-1----:R-:W-:-:S06]  /*06c0*/  FFMA R20, R20, R22, R3 ;  /* 0x0000001614147223 */ /* 0x002fcc0000000003 */
[----:B------:R-:W1:Y:S01]  /*06d0*/  MUFU.EX2 R17, R27 ;  /* 0x0000001b00117308 */ /* 0x000e620000000800 */
[----:B------:R-:W-:Y:S01]  /*06e0*/  SHF.L.U32 R2, R5, 0x17, RZ ;  /* 0x0000001705027819 */ /* 0x000fe200000006ff */
[----:B--2---:R-:W-:Y:S01]  /*06f0*/  FFMA R19, R19, R23, R20 ;  /* 0x0000001713137223 */ /* 0x004fe20000000014 */
[----:B------:R-:W-:-:S03]  /*0700*/  SHF.L.U32 R21, R21, 0x17, RZ ;  /* 0x0000001715157819 */ /* 0x000fc600000006ff */
[----:B0-----:R-:W-:-:S04]  /*0710*/  FFMA R2, R2, R6, R19 ;  /* 0x0000000602027223 */ /* 0x001fc80000000013 */
[----:B-1----:R-:W-:Y:S01]  /*0720*/  FFMA R17, R21, R17, R2 ;  /* 0x0000001115117223 */ /* 0x002fe20000000002 */
[----:B------:R-:W-:Y:S06]  /*0730*/  @P1 BRA `(.L_x_10) ;  /* 0xfffffff800bc1947 */ /* 0x000fec000383ffff */
[----:B------:R-:W-:-:S07]  /*0740*/  MOV R5, R10 ;  /* 0x0000000a00057202 */ /* 0x000fce0000000f00 */
.L_x_9:
[----:B------:R-:W-:-:S13]  /*0750*/  ISETP.NE.AND P1, PT, R8, RZ, PT ;  /* 0x000000ff0800720c */ /* 0x000fda0003f25270 */
[----:B------:R-:W-:Y:S05]  /*0760*/  @!P1 BRA `(.L_x_11) ;  /* 0x0000000400609947 */ /* 0x000fea0003800000 */
[----:B------:R-:W-:Y:S02]  /*0770*/  ISETP.GE.U32.AND P1, PT, R13, 0x3, PT ;  /* 0x000000030d00780c */ /* 0x000fe40003f26070 */
[----:B------:R-:W-:-:S11]  /*0780*/  ISETP.NE.AND P3, PT, R9, RZ, PT ;  /* 0x000000ff0900720c */ /* 0x000fd60003f65270 */
[----:B------:R-:W-:Y:S05]  /*0790*/  @!P1 BRA `(.L_x_12) ;  /* 0x0000000000a89947 */ /* 0x000fea0003800000 */
[----:B------:R-:W0:Y:S01]  /*07a0*/  LDC.64 R2, c[0x0][0x388] ;  /* 0x0000e200ff027b82 */ /* 0x000e220000000a00 */
[----:B------:R-:W-:-:S05]  /*07b0*/  IADD3 R19, PT, PT, R16, R5, RZ ;  /* 0x0000000510137210 */ /* 0x000fca0007ffe0ff */
[----:B0-----:R-:W-:-:S05]  /*07c0*/  IMAD.WIDE R2, R19, 0x4, R2 ;  /* 0x0000000413027825 */ /* 0x001fca00078e0202 */
[----:B--2---:R-:W2:Y:S04]  /*07d0*/  LDG.E R22, desc[UR8][R2.64] ;  /* 0x0000000802167981 */ /* 0x004ea8000c1e1900 */
[----:B------:R-:W3:Y:S04]  /*07e0*/  LDG.E R6, desc[UR8][R2.64+0x4] ;  /* 0x0000040802067981 */ /* 0x000ee8000c1e1900 */
[----:B------:R-:W4:Y:S04]  /*07f0*/  LDG.E R0, desc[UR8][R2.64+0x8] ;  /* 0x0000080802007981 */ /* 0x000f28000c1e1900 */
[----:B------:R0:W5:Y:S01]  /*0800*/  LDG.E R4, desc[UR8][R2.64+0xc] ;  /* 0x00000c0802047981 */ /* 0x000162000c1e1900 */
[----:B------:R-:W-:Y:S01]  /*0810*/  HFMA2 R21, -RZ, RZ, 0.96630859375, -0.0022525787353515625 ;  /* 0x3bbb989dff157431 */ /* 0x000fe200000001ff */
[----:B------:R-:W-:-:S02]  /*0820*/  MOV R20, 0x437c0000 ;  /* 0x437c000000147802 */ /* 0x000fc40000000f00 */
[----:B------:R-:W-:Y:S02]  /*0830*/  IADD3 R5, PT, PT, R5, 0x4, RZ ;  /* 0x0000000405057810 */ /* 0x000fe40007ffe0ff */
[----:B--2---:R-:W-:-:S04]  /*0840*/  FFMA.SAT R19, R22, R21, 0.5 ;  /* 0x3f00000016137423 */ /* 0x004fc80000002015 */
[----:B------:R-:W-:Y:S01]  /*0850*/  FFMA.RM R19, R19, R20, 12582913 ;  /* 0x4b40000113137423 */ /* 0x000fe20000004014 */
[----:B---3--:R-:W-:-:S03]  /*0860*/  FFMA.SAT R25, R6, R21, 0.5 ;  /* 0x3f00000006197423 */ /* 0x008fc60000002015 */
[----:B------:R-:W-:Y:S01]  /*0870*/  FADD R23, R19, -12583039 ;  /* 0xcb40007f13177421 */ /* 0x000fe20000000000 */
[-C--:B------:R-:W-:Y:S01]  /*0880*/  FFMA.RM R18, R25, R20.reuse, 12582913 ;  /* 0x4b40000119127423 */ /* 0x080fe20000004014 */
[-C--:B----4-:R-:W-:Y:S02]  /*0890*/  FFMA.SAT R27, R0, R21.reuse, 0.5 ;  /* 0x3f000000001b7423 */ /* 0x090fe40000002015 */
[----:B------:R-:W-:Y:S01]  /*08a0*/  FFMA R23, R22, 1.4426950216293334961, -R23 ;  /* 0x3fb8aa3b16177823 */ /* 0x000fe20000000817 */
[----:B------:R-:W-:Y:S01]  /*08b0*/  FADD R25, R18, -12583039 ;  /* 0xcb40007f12197421 */ /* 0x000fe20000000000 */
[----:B0-----:R-:W-:Y:S02]  /*08c0*/  FFMA.RM R2, R27, R20, 12582913 ;  /* 0x4b4000011b027423 */ /* 0x001fe40000004014 */
[----:B------:R-:W-:Y:S01]  /*08d0*/  FFMA R22, R22, 1.925963033500011079e-08, R23 ;  /* 0x32a5706016167823 */ /* 0x000fe20000000017 */
[----:B-----5:R-:W-:Y:S01]  /*08e0*/  FFMA.SAT R23, R4, R21, 0.5 ;  /* 0x3f00000004177423 */ /* 0x020fe20000002015 */
[----:B------:R-:W-:Y:S01]  /*08f0*/  FFMA R25, R6, 1.4426950216293334961, -R25 ;  /* 0x3fb8aa3b06197823 */ /* 0x000fe20000000819 */
[----:B------:R-:W-:-:S02]  /*0900*/  FADD R21, R2, -12583039 ;  /* 0xcb40007f02157421 */ /* 0x000fc40000000000 */
[----:B------:R-:W-:Y:S01]  /*0910*/  FFMA.RM R20, R23, R20, 12582913 ;  /* 0x4b40000117147423 */ /* 0x000fe20000004014 */
[----:B------:R-:W-:Y:S01]  /*0920*/  FFMA R3, R6, 1.925963033500011079e-08, R25 ;  /* 0x32a5706006037823 */ /* 0x000fe20000000019 */
[----:B------:R-:W-:Y:S01]  /*0930*/  FFMA R21, R0, 1.4426950216293334961, -R21 ;  /* 0x3fb8aa3b00157823 */ /* 0x000fe20000000815 */
[----:B------:R-:W0:Y:S01]  /*0940*/  MUFU.EX2 R22, R22 ;  /* 0x0000001600167308 */ /* 0x000e220000000800 */
[C---:B------:R-:W-:Y:S01]  /*0950*/  FADD R23, R20.reuse, -12583039 ;  /* 0xcb40007f14177421 */ /* 0x040fe20000000000 */
[----:B------:R-:W-:Y:S01]  /*0960*/  SHF.L.U32 R20, R20, 0x17, RZ ;  /* 0x0000001714147819 */ /* 0x000fe200000006ff */
[----:B------:R-:W-:Y:S01]  /*0970*/  FFMA R21, R0, 1.925963033500011079e-08, R21 ;  /* 0x32a5706000157823 */ /* 0x000fe20000000015 */
[----:B------:R-:W-:Y:S01]  /*0980*/  SHF.L.U32 R0, R19, 0x17, RZ ;  /* 0x0000001713007819 */ /* 0x000fe200000006ff */
[----:B------:R-:W-:Y:S01]  /*0990*/  FFMA R23, R4, 1.4426950216293334961, -R23 ;  /* 0x3fb8aa3b04177823 */ /* 0x000fe20000000817 */
[----:B------:R-:W-:Y:S02]  /*09a0*/  SHF.L.U32 R19, R18, 0x17, RZ ;  /* 0x0000001712137819 */ /* 0x000fe400000006ff */
[----:B------:R-:W1:Y:S01]  /*09b0*/  MUFU.EX2 R3, R3 ;  /* 0x0000000300037308 */ /* 0x000e620000000800 */
[----:B------:R-:W-:-:S07]  /*09c0*/  FFMA R23, R4, 1.925963033500011079e-08, R23 ;  /* 0x32a5706004177823 */ /* 0x000fce0000000017 */
[----:B------:R-:W2:Y:S01]  /*09d0*/  MUFU.EX2 R21, R21 ;  /* 0x0000001500157308 */ /* 0x000ea20000000800 */
[----:B0-----:R-:W-:Y:S01]  /*09e0*/  FFMA R0, R0, R22, R17 ;  /* 0x0000001600007223 */ /* 0x001fe20000000011 */
[----:B------:R-:W-:-:S06]  /*09f0*/  SHF.L.U32 R17, R2, 0x17, RZ ;  /* 0x0000001702117819 */ /* 0x000fcc00000006ff */
[----:B------:R-:W0:Y:S01]  /*0a00*/  MUFU.EX2 R23, R23 ;  /* 0x0000001700177308 */ /* 0x000e220000000800 */
[----:B-1----:R-:W-:-:S04]  /*0a10*/  FFMA R0, R19, R3, R0 ;  /* 0x0000000313007223 */ /* 0x002fc80000000000 */
[----:B--2---:R-:W-:-:S04]  /*0a20*/  FFMA R17, R17, R21, R0 ;  /* 0x0000001511117223 */ /* 0x004fc80000000000 */
[----:B0-----:R-:W-:-:S07]  /*0a30*/  FFMA R17, R20, R23, R17 ;  /* 0x0000001714117223 */ /* 0x001fce0000000011 */
.L_x_12:
[----:B------:R-:W-:Y:S05]  /*0a40*/  @!P3 BRA `(.L_x_11) ;  /* 0x0000000000a8b947 */ /* 0x000fea0003800000 */
[----:B------:R-:W-:Y:S02]  /*0a50*/  ISETP.NE.AND P1, PT, R14, RZ, PT ;  /* 0x000000ff0e00720c */ /* 0x000fe40003f25270 */
[----:B------:R-:W-:-:S11]  /*0a60*/  ISETP.NE.AND P3, PT, R11, RZ, PT ;  /* 0x000000ff0b00720c */ /* 0x000fd60003f65270 */
[----:B------:R-:W-:Y:S05]  /*0a70*/  @!P1 BRA `(.L_x_13) ;  /* 0x0000000000609947 */ /* 0x000fea0003800000 */
[----:B------:R-:W0:Y:S01]  /*0a80*/  LDC.64 R2, c[0x0][0x388] ;  /* 0x0000e200ff027b82 */ /* 0x000e220000000a00 */
[----:B------:R-:W-:-:S05]  /*0a90*/  IADD3 R19, PT, PT, R16, R5, RZ ;  /* 0x0000000510137210 */ /* 0x000fca0007ffe0ff */
[----:B0-----:R-:W-:-:S05]  /*0aa0*/  IMAD.WIDE R2, R19, 0x4, R2 ;  /* 0x0000000413027825 */ /* 0x001fca00078e0202 */
[----:B--2---:R-:W2:Y:S04]  /*0ab0*/  LDG.E R0, desc[UR8][R2.64] ;  /* 0x0000000802007981 */ /* 0x004ea8000c1e1900 */
[----:B------:R-:W3:Y:S01]  /*0ac0*/  LDG.E R6, desc[UR8][R2.64+0x4] ;  /* 0x0000040802067981 */ /* 0x000ee2000c1e1900 */
[----:B------:R-:W-:Y:S01]  /*0ad0*/  HFMA2 R19, -RZ, RZ, 0.96630859375, -0.0022525787353515625 ;  /* 0x3bbb989dff137431 */ /* 0x000fe200000001ff */
[----:B------:R-:W-:Y:S02]  /*0ae0*/  MOV R21, 0x437c0000 ;  /* 0x437c000000157802 */ /* 0x000fe40000000f00 */
[----:B------:R-:W-:Y:S02]  /*0af0*/  IADD3 R5, PT, PT, R5, 0x2, RZ ;  /* 0x0000000205057810 */ /* 0x000fe40007ffe0ff */
[----:B--2---:R-:W-:-:S04]  /*0b00*/  FFMA.SAT R4, R0, R19, 0.5 ;  /* 0x3f00000000047423 */ /* 0x004fc80000002013 */
[----:B------:R-:W-:Y:S01]  /*0b10*/  FFMA.RM R4, R4, R21, 12582913 ;  /* 0x4b40000104047423 */ /* 0x000fe20000004015 */
[----:B---3--:R-:W-:-:S03]  /*0b20*/  FFMA.SAT R18, R6, R19, 0.5 ;  /* 0x3f00000006127423 */ /* 0x008fc60000002013 */
[----:B------:R-:W-:Y:S01]  /*0b30*/  FADD R19, R4, -12583039 ;  /* 0xcb40007f04137421 */ /* 0x000fe20000000000 */
[----:B------:R-:W-:Y:S01]  /*0b40*/  FFMA.RM R18, R18, R21, 12582913 ;  /* 0x4b40000112127423 */ /* 0x000fe20000004015 */
[----:B------:R-:W-:Y:S02]  /*0b50*/  SHF.L.U32 R4, R4, 0x17, RZ ;  /* 0x0000001704047819 */ /* 0x000fe400000006ff */
[----:B------:R-:W-:Y:S01]  /*0b60*/  FFMA R19, R0, 1.4426950216293334961, -R19 ;  /* 0x3fb8aa3b00137823 */ /* 0x000fe20000000813 */
[C---:B------:R-:W-:Y:S01]  /*0b70*/  FADD R21, R18.reuse, -12583039 ;  /* 0xcb40007f12157421 */ /* 0x040fe20000000000 */
[----:B------:R-:W-:Y:S02]  /*0b80*/  SHF.L.U32 R3, R18, 0x17, RZ ;  /* 0x0000001712037819 */ /* 0x000fe400000006ff */
[----:B------:R-:W-:Y:S01]  /*0b90*/  FFMA R19, R0, 1.925963033500011079e-08, R19 ;  /* 0x32a5706000137823 */ /* 0x000fe20000000013 */
[----:B------:R-:W-:-:S04]  /*0ba0*/  FFMA R21, R6, 1.4426950216293334961, -R21 ;  /* 0x3fb8aa3b06157823 */ /* 0x000fc80000000815 */
[----:B------:R-:W-:Y:S01]  /*0bb0*/  FFMA R21, R6, 1.925963033500011079e-08, R21 ;  /* 0x32a5706006157823 */ /* 0x000fe20000000015 */
[----:B------:R-:W0:Y:S08]  /*0bc0*/  MUFU.EX2 R19, R19 ;  /* 0x0000001300137308 */ /* 0x000e300000000800 */
[----:B------:R-:W1:Y:S01]  /*0bd0*/  MUFU.EX2 R21, R21 ;  /* 0x0000001500157308 */ /* 0x000e620000000800 */
[----:B0-----:R-:W-:-:S04]  /*0be0*/  FFMA R4, R4, R19, R17 ;  /* 0x0000001304047223 */ /* 0x001fc80000000011 */
[----:B-1----:R-:W-:-:S07]  /*0bf0*/  FFMA R17, R3, R21, R4 ;  /* 0x0000001503117223 */ /* 0x002fce0000000004 */
.L_x_13:
[----:B------:R-:W-:Y:S05]  /*0c00*/  @!P3 BRA `(.L_x_11) ;  /* 0x000000000038b947 */ /* 0x000fea0003800000 */
[----:B------:R-:W0:Y:S01]  /*0c10*/  LDC.64 R2, c[0x0][0x388] ;  /* 0x0000e200ff027b82 */ /* 0x000e220000000a00 */
[----:B------:R-:W-:-:S05]  /*0c20*/  IADD3 R5, PT, PT, R16, R5, RZ ;  /* 0x0000000510057210 */ /* 0x000fca0007ffe0ff */
[----:B0-----:R-:W-:-:S06]  /*0c30*/  IMAD.WIDE R2, R5, 0x4, R2 ;  /* 0x0000000405027825 */ /* 0x001fcc00078e0202 */
[----:B--2---:R-:W2:Y:S01]  /*0c40*/  LDG.E R2, desc[UR8][R2.64] ;  /* 0x0000000802027981 */ /* 0x004ea2000c1e1900 */
[----:B------:R-:W-:Y:S01]  /*0c50*/  HFMA2 R5, -RZ, RZ, 0.96630859375, -0.0022525787353515625 ;  /* 0x3bbb989dff057431 */ /* 0x000fe200000001ff */
[----:B------:R-:W-:-:S04]  /*0c60*/  MOV R19, 0x437c0000 ;  /* 0x437c000000137802 */ /* 0x000fc80000000f00 */
[----:B--2---:R-:W-:-:S04]  /*0c70*/  FFMA.SAT R0, R2, R5, 0.5 ;  /* 0x3f00000002007423 */ /* 0x004fc80000002005 */
[----:B------:R-:W-:-:S04]  /*0c80*/  FFMA.RM R0, R0, R19, 12582913 ;  /* 0x4b40000100007423 */ /* 0x000fc80000004013 */
[C---:B------:R-:W-:Y:S01]  /*0c90*/  FADD R5, R0.reuse, -12583039 ;  /* 0xcb40007f00057421 */ /* 0x040fe20000000000 */
[----:B------:R-:W-:-:S03]  /*0ca0*/  SHF.L.U32 R0, R0, 0x17, RZ ;  /* 0x0000001700007819 */ /* 0x000fc600000006ff */
[----:B------:R-:W-:-:S04]  /*0cb0*/  FFMA R5, R2, 1.4426950216293334961, -R5 ;  /* 0x3fb8aa3b02057823 */ /* 0x000fc80000000805 */
[----:B------:R-:W-:-:S06]  /*0cc0*/  FFMA R5, R2, 1.925963033500011079e-08, R5 ;  /* 0x32a5706002057823 */ /* 0x000fcc0000000005 */
[----:B------:R-:W0:Y:S02]  /*0cd0*/  MUFU.EX2 R5, R5 ;  /* 0x0000000500057308 */ /* 0x000e240000000800 */
[----:B0-----:R-:W-:-:S07]  /*0ce0*/  FFMA R17, R0, R5, R17 ;  /* 0x0000000500117223 */ /* 0x001fce0000000011 */
.L_x_11:
[----:B------:R-:W-:Y:S01]  /*0cf0*/  MOV R5, RZ ;  /* 0x000000ff00057202 */ /* 0x000fe20000000f00 */
[----:B------:R-:W-:Y:S06]  /*0d00*/  @!P0 BRA `(.L_x_14) ;  /* 0x0000000c00308947 */ /* 0x000fec0003800000 */
[----:B------:R-:W0:Y:S01]  /*0d10*/  LDC.64 R2, c[0x0][0x388] ;  /* 0x0000e200ff027b82 */ /* 0x000e220000000a00 */
[----:B------:R-:W-:-:S07]  /*0d20*/  HFMA2 R27, -RZ, RZ, 0, 0 ;  /* 0x00000000ff1b7431 */ /* 0x000fce00000001ff */
.L_x_31:
[----:B-1----:R-:W-:-:S05]  /*0d30*/  IADD3 R5, PT, PT, R16, R27, RZ ;  /* 0x0000001b10057210 */ /* 0x002fca0007ffe0ff */
[----:B0-----:R-:W-:-:S05]  /*0d40*/  IMAD.WIDE R4, R5, 0x4, R2 ;  /* 0x0000000405047825 */ /* 0x001fca00078e0202 */
[----:B--2---:R-:W2:Y:S01]  /*0d50*/  LDG.E R0, desc[UR8][R4.64] ;  /* 0x0000000804007981 */ /* 0x004ea2000c1e1900 */
[----:B------:R-:W-:Y:S01]  /*0d60*/  MOV R19, 0x3bbb989d ;  /* 0x3bbb989d00137802 */ /* 0x000fe20000000f00 */
[----:B------:R-:W0:Y:S01]  /*0d70*/  MUFU.RCP R18, R17 ;  /* 0x0000001100127308 */ /* 0x000e220000001000 */
[----:B------:R-:W-:Y:S01]  /*0d80*/  MOV R21, 0x437c0000 ;  /* 0x437c000000157802 */ /* 0x000fe20000000f00 */
[----:B------:R-:W-:Y:S01]  /*0d90*/  BSSY.RECONVERGENT B2, `(.L_x_15) ;  /* 0x0000014000027945 */ /* 0x000fe20003800200 */
[----:B------:R-:W-:-:S04]  /*0da0*/  IADD3 R27, PT, PT, R27, 0x8, RZ ;  /* 0x000000081b1b7810 */ /* 0x000fc80007ffe0ff */
[----:B------:R-:W-:Y:S01]  /*0db0*/  ISETP.NE.AND P3, PT, R27, R10, PT ;  /* 0x0000000a1b00720c */ /* 0x000fe20003f65270 */
[----:B--2---:R-:W-:-:S04]  /*0dc0*/  FFMA.SAT R6, R0, R19, 0.5 ;  /* 0x3f00000000067423 */ /* 0x004fc80000002013 */
[----:B------:R-:W-:Y:S01]  /*0dd0*/  FFMA.RM R6, R6, R21, 12582913 ;  /* 0x4b40000106067423 */ /* 0x000fe20000004015 */
[----:B0-----:R-:W-:-:S03]  /*0de0*/  FFMA R21, R18, -R17, 1 ;  /* 0x3f80000012157423 */ /* 0x001fc60000000811 */
[C---:B------:R-:W-:Y:S01]  /*0df0*/  FADD R19, R6.reuse, -12583039 ;  /* 0xcb40007f06137421 */ /* 0x040fe20000000000 */
[----:B------:R-:W-:Y:S01]  /*0e00*/  SHF.L.U32 R25, R6, 0x17, RZ ;  /* 0x0000001706197819 */ /* 0x000fe200000006ff */
[----:B------:R-:W-:Y:S02]  /*0e10*/  FFMA R18, R18, R21, R18 ;  /* 0x0000001512127223 */ /* 0x000fe40000000012 */
[----:B------:R-:W-:-:S04]  /*0e20*/  FFMA R19, R0, 1.4426950216293334961, -R19 ;  /* 0x3fb8aa3b00137823 */ /* 0x000fc80000000813 */
[----:B------:R-:W-:-:S04]  /*0e30*/  FFMA R19, R0, 1.925963033500011079e-08, R19 ;  /* 0x32a5706000137823 */ /* 0x000fc80000000013 */
[----:B------:R-:W0:Y:S02]  /*0e40*/  MUFU.EX2 R0, R19 ;  /* 0x0000001300007308 */ /* 0x000e240000000800 */
[----:B0-----:R-:W-:-:S06]  /*0e50*/  FMUL R25, R25, R0 ;  /* 0x0000000019197220 */ /* 0x001fcc0000400000 */
[----:B------:R-:W0:Y:S01]  /*0e60*/  FCHK P0, R25, R17 ;  /* 0x0000001119007302 */ /* 0x000e220000000000 */
[----:B------:R-:W-:-:S04]  /*0e70*/  FFMA R0, R25, R18, RZ ;  /* 0x0000001219007223 */ /* 0x000fc800000000ff */
[----:B------:R-:W-:-:S04]  /*0e80*/  FFMA R21, R0, -R17, R25 ;  /* 0x8000001100157223 */ /* 0x000fc80000000019 */
[----:B------:R-:W-:Y:S01]  /*0e90*/  FFMA R21, R18, R21, R0 ;  /* 0x0000001512157223 */ /* 0x000fe20000000000 */
[----:B0-----:R-:W-:Y:S06]  /*0ea0*/  @!P0 BRA `(.L_x_16) ;  /* 0x0000000000088947 */ /* 0x001fec0003800000 */
[----:B------:R-:W-:-:S07]  /*0eb0*/  MOV R6, 0xed0 ;  /* 0x00000ed000067802 */ /* 0x000fce0000000f00 */
[----:B------:R-:W-:Y:S05]  /*0ec0*/  CALL.REL.NOINC `($__internal_0_$__cuda_sm3x_div_rn_noftz_f32_slowpath) ;  /* 0x0000001400cc7944 */ /* 0x000fea0003c00000 */
.L_x_16:
[----:B------:R-:W-:Y:S05]  /*0ed0*/  BSYNC.RECONVERGENT B2 ;  /* 0x0000000000027941 */ /* 0x000fea0003800200 */
.L_x_15:
[----:B------:R-:W2:Y:S01]  /*0ee0*/  LDG.E R0, desc[UR8][R4.64+0x4] ;  /* 0x0000040804007981 */ /* 0x000ea2000c1e1900 */
[----:B------:R-:W-:Y:S01]  /*0ef0*/  HFMA2 R23, -RZ, RZ, 3.7421875, 0 ;  /* 0x437c0000ff177431 */ /* 0x000fe200000001ff */
[----:B------:R-:W-:Y:S01]  /*0f00*/  MOV R19, 0x3bbb989d ;  /* 0x3bbb989d00137802 */ /* 0x000fe20000000f00 */
[----:B------:R-:W0:Y:S01]  /*0f10*/  MUFU.RCP R18, R17 ;  /* 0x0000001100127308 */ /* 0x000e220000001000 */
[----:B------:R1:W-:Y:S01]  /*0f20*/  STG.E desc[UR8][R4.64], R21 ;  /* 0x0000001504007986 */ /* 0x0003e2000c101908 */
[----:B------:R-:W-:Y:S02]  /*0f30*/  BSSY.RECONVERGENT B2, `(.L_x_17) ;  /* 0x0000013000027945 */ /* 0x000fe40003800200 */
[----:B--2---:R-:W-:-:S04]  /*0f40*/  FFMA.SAT R6, R0, R19, 0.5 ;  /* 0x3f00000000067423 */ /* 0x004fc80000002013 */
[----:B------:R-:W-:Y:S01]  /*0f50*/  FFMA.RM R6, R6, R23, 12582913 ;  /* 0x4b40000106067423 */ /* 0x000fe20000004017 */
[----:B0-----:R-:W-:-:S03]  /*0f60*/  FFMA R23, R18, -R17, 1 ;  /* 0x3f80000012177423 */ /* 0x001fc60000000811 */
[C---:B------:R-:W-:Y:S01]  /*0f70*/  FADD R19, R6.reuse, -12583039 ;  /* 0xcb40007f06137421 */ /* 0x040fe20000000000 */
[----:B------:R-:W-:-:S03]  /*0f80*/  SHF.L.U32 R6, R6, 0x17, RZ ;  /* 0x0000001706067819 */ /* 0x000fc600000006ff */
[----:B------:R-:W-:-:S04]  /*0f90*/  FFMA R19, R0, 1.4426950216293334961, -R19 ;  /* 0x3fb8aa3b00137823 */ /* 0x000fc80000000813 */
[----:B------:R-:W-:Y:S01]  /*0fa0*/  FFMA R19, R0, 1.925963033500011079e-08, R19 ;  /* 0x32a5706000137823 */ /* 0x000fe20000000013 */
[----:B------:R-:W-:-:S05]  /*0fb0*/  FFMA R0, R18, R23, R18 ;  /* 0x0000001712007223 */ /* 0x000fca0000000012 */
[----:B------:R-:W0:Y:S02]  /*0fc0*/  MUFU.EX2 R19, R19 ;  /* 0x0000001300137308 */ /* 0x000e240000000800 */
[----:B0-----:R-:W-:-:S06]  /*0fd0*/  FMUL R25, R6, R19 ;  /* 0x0000001306197220 */ /* 0x001fcc0000400000 */
[----:B------:R-:W0:Y:S01]  /*0fe0*/  FCHK P0, R25, R17 ;  /* 0x0000001119007302 */ /* 0x000e220000000000 */
[----:B------:R-:W-:-:S04]  /*0ff0*/  FFMA R6, R0, R25, RZ ;  /* 0x0000001900067223 */ /* 0x000fc800000000ff */
[----:B------:R-:W-:-:S04]  /*1000*/  FFMA R23, R6, -R17, R25 ;  /* 0x8000001106177223 */ /* 0x000fc80000000019 */
[----:B------:R-:W-:Y:S01]  /*1010*/  FFMA R23, R0, R23, R6 ;  /* 0x0000001700177223 */ /* 0x000fe20000000006 */
[----:B01----:R-:W-:Y:S06]  /*1020*/  @!P0 BRA `(.L_x_18) ;  /* 0x00000000000c8947 */ /* 0x003fec0003800000 */
[----:B------:R-:W-:-:S07]  /*1030*/  MOV R6, 0x1050 ;  /* 0x0000105000067802 */ /* 0x000fce0000000f00 */
[----:B------:R-:W-:Y:S05]  /*1040*/  CALL.REL.NOINC `($__internal_0_$__cuda_sm3x_div_rn_noftz_f32_slowpath) ;  /* 0x00000014006c7944 */ /* 0x000fea0003c00000 */
[----:B------:R-:W-:-:S07]  /*1050*/  MOV R23, R21 ;  /* 0x0000001500177202 */ /* 0x000fce0000000f00 */
.L_x_18:
[----:B------:R-:W-:Y:S05]  /*1060*/  BSYNC.RECONVERGENT B2 ;  /* 0x0000000000027941 */ /* 0x000fea0003800200 */
.L_x_17:
[----:B------:R-:W2:Y:S01]  /*1070*/  LDG.E R0, desc[UR8][R4.64+0x8] ;  /* 0x0000080804007981 */ /* 0x000ea2000c1e1900 */
[----:B------:R-:W-:Y:S01]  /*1080*/  HFMA2 R19, -RZ, RZ, 0.96630859375, -0.0022525787353515625 ;  /* 0x3bbb989dff137431 */ /* 0x000fe200000001ff */
[----:B------:R-:W-:Y:S01]  /*1090*/  MOV R21, 0x437c0000 ;  /* 0x437c000000157802 */ /* 0x000fe20000000f00 */
[----:B------:R-:W0:Y:S01]  /*10a0*/  MUFU.RCP R18, R17 ;  /* 0x0000001100127308 */ /* 0x000e220000001000 */
[----:B------:R1:W-:Y:S01]  /*10b0*/  STG.E desc[UR8][R4.64+0x4], R23 ;  /* 0x0000041704007986 */ /* 0x0003e2000c101908 */
[----:B------:R-:W-:Y:S01]  /*10c0*/  BSSY.RECONVERGENT B2, `(.L_x_19) ;  /* 0x0000012000027945 */ /* 0x000fe20003800200 */
        /* <DEDUP_REMOVED lines=17> */
.L_x_20:
[----:B------:R-:W-:Y:S05]  /*11e0*/  BSYNC.RECONVERGENT B2 ;  /* 0x0000000000027941 */ /* 0x000fea0003800200 */
.L_x_19:
        /* <DEDUP_REMOVED lines=24> */
.L_x_22:
[----:B------:R-:W-:Y:S05]  /*1370*/  BSYNC.RECONVERGENT B2 ;  /* 0x0000000000027941 */ /* 0x000fea0003800200 */
.L_x_21:
        /* <DEDUP_REMOVED lines=23> */
.L_x_24:
[----:B------:R-:W-:Y:S05]  /*14f0*/  BSYNC.RECONVERGENT B2 ;  /* 0x0000000000027941 */ /* 0x000fea0003800200 */
.L_x_23:
        /* <DEDUP_REMOVED lines=24> */
.L_x_26:
[----:B------:R-:W-:Y:S05]  /*1680*/  BSYNC.RECONVERGENT B2 ;  /* 0x0000000000027941 */ /* 0x000fea0003800200 */
.L_x_25:
        /* <DEDUP_REMOVED lines=23> */
.L_x_28:
[----:B------:R-:W-:Y:S05]  /*1800*/  BSYNC.RECONVERGENT B2 ;  /* 0x0000000000027941 */ /* 0x000fea0003800200 */
.L_x_27:
        /* <DEDUP_REMOVED lines=24> */
.L_x_30:
[----:B------:R-:W-:Y:S05]  /*1990*/  BSYNC.RECONVERGENT B2 ;  /* 0x0000000000027941 */ /* 0x000fea0003800200 */
.L_x_29:
[----:B------:R1:W-:Y:S01]  /*19a0*/  STG.E desc[UR8][R4.64+0x1c], R23 ;  /* 0x00001c1704007986 */ /* 0x0003e2000c101908 */
[----:B------:R-:W-:Y:S05]  /*19b0*/  @P3 BRA `(.L_x_31) ;  /* 0xfffffff000dc3947 */ /* 0x000fea000383ffff */
[----:B-1----:R-:W-:-:S07]  /*19c0*/  MOV R5, R10 ;  /* 0x0000000a00057202 */ /* 0x002fce0000000f00 */
.L_x_14:
[----:B------:R-:W-:-:S13]  /*19d0*/  ISETP.NE.AND P0, PT, R8, RZ, PT ;  /* 0x000000ff0800720c */ /* 0x000fda0003f05270 */
[----:B------:R-:W-:Y:S05]  /*19e0*/  @!P0 BRA `(.L_x_32) ;  /* 0x0000000800fc8947 */ /* 0x000fea0003800000 */
[----:B------:R-:W-:-:S13]  /*19f0*/  ISETP.GE.U32.AND P0, PT, R13, 0x3, PT ;  /* 0x000000030d00780c */ /* 0x000fda0003f06070 */
[----:B------:R-:W-:Y:S05]  /*1a00*/  @!P0 BRA `(.L_x_33) ;  /* 0x0000000400988947 */ /* 0x000fea0003800000 */
[----:B------:R-:W0:Y:S01]  /*1a10*/  LDC.64 R2, c[0x0][0x388] ;  /* 0x0000e200ff027b82 */ /* 0x000e220000000a00 */
[----:B------:R-:W-:-:S05]  /*1a20*/  IADD3 R19, PT, PT, R16, R5, RZ ;  /* 0x0000000510137210 */ /* 0x000fca0007ffe0ff */
[----:B0-----:R-:W-:-:S05]  /*1a30*/  IMAD.WIDE R2, R19, 0x4, R2 ;  /* 0x0000000413027825 */ /* 0x001fca00078e0202 */
[----:B--2---:R-:W2:Y:S01]  /*1a40*/  LDG.E R0, desc[UR8][R2.64] ;  /* 0x0000000802007981 */ /* 0x004ea2000c1e1900 */
[----:B------:R-:W-:Y:S01]  /*1a50*/  HFMA2 R19, -RZ, RZ, 0.96630859375, -0.0022525787353515625 ;  /* 0x3bbb989dff137431 */ /* 0x000fe200000001ff */
[----:B------:R-:W-:Y:S01]  /*1a60*/  MOV R21, 0x437c0000 ;  /* 0x437c000000157802 */ /* 0x000fe20000000f00 */
[----:B------:R-:W0:Y:S01]  /*1a70*/  MUFU.RCP R6, R17 ;  /* 0x0000001100067308 */ /* 0x000e220000001000 */
        /* <DEDUP_REMOVED lines=18> */
.L_x_35:
[----:B------:R-:W-:Y:S05]  /*1ba0*/  BSYNC.RECONVERGENT B2 ;  /* 0x0000000000027941 */ /* 0x000fea0003800200 */
.L_x_34:
        /* <DEDUP_REMOVED lines=24> */
.L_x_37:
[----:B------:R-:W-:Y:S05]  /*1d30*/  BSYNC.RECONVERGENT B2 ;  /* 0x0000000000027941 */ /* 0x000fea0003800200 */
.L_x_36:
        /* <DEDUP_REMOVED lines=23> */
.L_x_39:
[----:B------:R-:W-:Y:S05]  /*1eb0*/  BSYNC.RECONVERGENT B2 ;  /* 0x0000000000027941 */ /* 0x000fea0003800200 */
.L_x_38:
        /* <DEDUP_REMOVED lines=24> */
.L_x_41:
[----:B------:R-:W-:Y:S05]  /*2040*/  BSYNC.RECONVERGENT B2 ;  /* 0x0000000000027941 */ /* 0x000fea0003800200 */
.L_x_40:
[----:B------:R0:W-:Y:S01]  /*2050*/  STG.E desc[UR8][R2.64+0xc], R23 ;  /* 0x00000c1702007986 */ /* 0x0001e2000c101908 */
[----:B------:R-:W-:-:S07]  /*2060*/  IADD3 R5, PT, PT, R5, 0x4, RZ ;  /* 0x0000000405057810 */ /* 0x000fce0007ffe0ff */
.L_x_33:
[----:B------:R-:W-:-:S13]  /*2070*/  ISETP.NE.AND P0, PT, R9, RZ, PT ;  /* 0x000000ff0900720c */ /* 0x000fda0003f05270 */
[----:B------:R-:W-:Y:S05]  /*2080*/  @!P0 BRA `(.L_x_32) ;  /* 0x0000000400548947 */ /* 0x000fea0003800000 */
[----:B------:R-:W-:-:S13]  /*2090*/  ISETP.NE.AND P0, PT, R14, RZ, PT ;  /* 0x000000ff0e00720c */ /* 0x000fda0003f05270 */
[----:B------:R-:W-:Y:S05]  /*20a0*/  @!P0 BRA `(.L_x_42) ;  /* 0x0000000000d48947 */ /* 0x000fea0003800000 */
[----:B0-----:R-:W0:Y:S01]  /*20b0*/  LDC.64 R2, c[0x0][0x388] ;  /* 0x0000e200ff027b82 */ /* 0x001e220000000a00 */
        /* <DEDUP_REMOVED lines=24> */
.L_x_44:
[----:B------:R-:W-:Y:S05]  /*2240*/  BSYNC.RECONVERGENT B2 ;  /* 0x0000000000027941 */ /* 0x000fea0003800200 */
.L_x_43:
        /* <DEDUP_REMOVED lines=24> */
.L_x_46:
[----:B------:R-:W-:Y:S05]  /*23d0*/  BSYNC.RECONVERGENT B2 ;  /* 0x0000000000027941 */ /* 0x000fea0003800200 */
.L_x_45:
[----:B------:R1:W-:Y:S01]  /*23e0*/  STG.E desc[UR8][R2.64+0x4], R23 ;  /* 0x0000041702007986 */ /* 0x0003e2000c101908 */
[----:B------:R-:W-:-:S07]  /*23f0*/  IADD3 R5, PT, PT, R5, 0x2, RZ ;  /* 0x0000000205057810 */ /* 0x000fce0007ffe0ff */
.L_x_42:
[----:B------:R-:W-:-:S13]  /*2400*/  ISETP.NE.AND P0, PT, R11, RZ, PT ;  /* 0x000000ff0b00720c */ /* 0x000fda0003f05270 */
[----:B------:R-:W-:Y:S05]  /*2410*/  @!P0 BRA `(.L_x_32) ;  /* 0x0000000000708947 */ /* 0x000fea0003800000 */
[----:B01----:R-:W0:Y:S01]  /*2420*/  LDC.64 R2, c[0x0][0x388] ;  /* 0x0000e200ff027b82 */ /* 0x003e220000000a00 */
        /* <DEDUP_REMOVED lines=24> */
[----:B------:R-:W-:-:S07]  /*25b0*/  MOV R19, R21 ;  /* 0x0000001500137202 */ /* 0x000fce0000000f00 */
.L_x_48:
[----:B------:R-:W-:Y:S05]  /*25c0*/  BSYNC.RECONVERGENT B2 ;  /* 0x0000000000027941 */ /* 0x000fea0003800200 */
.L_x_47:
[----:B------:R3:W-:Y:S02]  /*25d0*/  STG.E desc[UR8][R2.64], R19 ;  /* 0x0000001302007986 */ /* 0x0007e4000c101908 */
.L_x_32:
[----:B------:R-:W-:Y:S05]  /*25e0*/  @!P2 BRA `(.L_x_49) ;  /* 0xffffffd800e4a947 */ /* 0x000fea000383ffff */
[----:B--2---:R-:W-:Y:S05]  /*25f0*/  EXIT ;  /* 0x000000000000794d */ /* 0x004fea0003800000 */
        .weak           $__internal_0_$__cuda_sm3x_div_rn_noftz_f32_slowpath
        .type           $__internal_0_$__cuda_sm3x_div_rn_noftz_f32_slowpath,@function
        .size           $__internal_0_$__cuda_sm3x_div_rn_noftz_f32_slowpath,(.L_x_170 - $__internal_0_$__cuda_sm3x_div_rn_noftz_f32_slowpath)
$__internal_0_$__cuda_sm3x_div_rn_noftz_f32_slowpath:
[----:B------:R-:W-:Y:S01]  /*2600*/  SHF.R.U32.HI R19, RZ, 0x17, R17 ;  /* 0x00000017ff137819 */ /* 0x000fe20000011611 */
[----:B------:R-:W-:Y:S01]  /*2610*/  BSSY.RECONVERGENT B0, `(.L_x_50) ;  /* 0x0000063000007945 */ /* 0x000fe20003800200 */
[----:B------:R-:W-:Y:S02]  /*2620*/  SHF.R.U32.HI R18, RZ, 0x17, R25 ;  /* 0x00000017ff127819 */ /* 0x000fe40000011619 */
[----:B------:R-:W-:Y:S02]  /*2630*/  LOP3.LUT R19, R19, 0xff, RZ, 0xc0, !PT ;  /* 0x000000ff13137812 */ /* 0x000fe400078ec0ff */
[----:B------:R-:W-:Y:S02]  /*2640*/  LOP3.LUT R18, R18, 0xff, RZ, 0xc0, !PT ;  /* 0x000000ff12127812 */ /* 0x000fe400078ec0ff */
[----:B------:R-:W-:Y:S02]  /*2650*/  IADD3 R0, PT, PT, R19, -0x1, RZ ;  /* 0xffffffff13007810 */ /* 0x000fe40007ffe0ff */
[----:B------:R-:W-:-:S02]  /*2660*/  IADD3 R21, PT, PT, R18, -0x1, RZ ;  /* 0xffffffff12157810 */ /* 0x000fc40007ffe0ff */
[----:B------:R-:W-:Y:S02]  /*2670*/  ISETP.GT.U32.AND P0, PT, R0, 0xfd, PT ;  /* 0x000000fd0000780c */ /* 0x000fe40003f04070 */
[----:B------:R-:W-:Y:S02]  /*2680*/  MOV R22, R17 ;  /* 0x0000001100167202 */ /* 0x000fe40000000f00 */
[----:B------:R-:W-:-:S13]  /*2690*/  ISETP.GT.U32.OR P0, PT, R21, 0xfd, P0 ;  /* 0x000000fd1500780c */ /* 0x000fda0000704470 */
[----:B------:R-:W-:Y:S01]  /*26a0*/  @!P0 MOV R20, RZ ;  /* 0x000000ff00148202 */ /* 0x000fe20000000f00 */
[----:B------:R-:W-:Y:S06]  /*26b0*/  @!P0 BRA `(.L_x_51) ;  /* 0x00000000005c8947 */ /* 0x000fec0003800000 */
[----:B------:R-:W-:Y:S02]  /*26c0*/  FSETP.GTU.FTZ.AND P0, PT, |R25|, +INF , PT ;  /* 0x7f8000001900780b */ /* 0x000fe40003f1c200 */
[----:B------:R-:W-:-:S04]  /*26d0*/  FSETP.GTU.FTZ.AND P1, PT, |R17|, +INF , PT ;  /* 0x7f8000001100780b */ /* 0x000fc80003f3c200 */
[----:B------:R-:W-:-:S13]  /*26e0*/  PLOP3.LUT P0, PT, P0, P1, PT, 0xf8, 0x8f ;  /* 0x00000000008f781c */ /* 0x000fda0000703f70 */
[----:B------:R-:W-:Y:S05]  /*26f0*/  @P0 BRA `(.L_x_52) ;  /* 0x00000004004c0947 */ /* 0x000fea0003800000 */
[----:B------:R-:W-:-:S13]  /*2700*/  LOP3.LUT P0, RZ, R22, 0x7fffffff, R25, 0xc8, !PT ;  /* 0x7fffffff16ff7812 */ /* 0x000fda000780c819 */
[----:B------:R-:W-:Y:S05]  /*2710*/  @!P0 BRA `(.L_x_53) ;  /* 0x00000004003c8947 */ /* 0x000fea0003800000 */
[----:B------:R-:W-:Y:S02]  /*2720*/  FSETP.NEU.FTZ.AND P4, PT, |R25|, +INF , PT ;  /* 0x7f8000001900780b */ /* 0x000fe40003f9d200 */
[----:B------:R-:W-:Y:S02]  /*2730*/  FSETP.NEU.FTZ.AND P1, PT, |R17|, +INF , PT ;  /* 0x7f8000001100780b */ /* 0x000fe40003f3d200 */
[----:B------:R-:W-:-:S11]  /*2740*/  FSETP.NEU.FTZ.AND P0, PT, |R25|, +INF , PT ;  /* 0x7f8000001900780b */ /* 0x000fd60003f1d200 */
[----:B------:R-:W-:Y:S05]  /*2750*/  @!P1 BRA !P4, `(.L_x_53) ;  /* 0x00000004002c9947 */ /* 0x000fea0006000000 */
[----:B------:R-:W-:-:S04]  /*2760*/  LOP3.LUT P4, RZ, R25, 0x7fffffff, RZ, 0xc0, !PT ;  /* 0x7fffffff19ff7812 */ /* 0x000fc8000788c0ff */
[----:B------:R-:W-:-:S13]  /*2770*/  PLOP3.LUT P1, PT, P1, P4, PT, 0x2f, 0xf2 ;  /* 0x0000000000f2781c */ /* 0x000fda0000f28577 */
[----:B------:R-:W-:Y:S05]  /*2780*/  @P1 BRA `(.L_x_54) ;  /* 0x0000000400181947 */ /* 0x000fea0003800000 */
[----:B------:R-:W-:-:S04]  /*2790*/  LOP3.LUT P1, RZ, R22, 0x7fffffff, RZ, 0xc0, !PT ;  /* 0x7fffffff16ff7812 */ /* 0x000fc8000782c0ff */
[----:B------:R-:W-:-:S13]  /*27a0*/  PLOP3.LUT P0, PT, P0, P1, PT, 0x2f, 0xf2 ;  /* 0x0000000000f2781c */ /* 0x000fda0000702577 */
[----:B------:R-:W-:Y:S05]  /*27b0*/  @P0 BRA `(.L_x_55) ;  /* 0x0000000400000947 */ /* 0x000fea0003800000 */
[----:B------:R-:W-:Y:S02]  /*27c0*/  ISETP.GE.AND P0, PT, R21, RZ, PT ;  /* 0x000000ff1500720c */ /* 0x000fe40003f06270 */
[----:B------:R-:W-:-:S11]  /*27d0*/  ISETP.GE.AND P1, PT, R0, RZ, PT ;  /* 0x000000ff0000720c */ /* 0x000fd60003f26270 */
[----:B------:R-:W-:Y:S01]  /*27e0*/  @P0 MOV R20, RZ ;  /* 0x000000ff00140202 */ /* 0x000fe20000000f00 */
[----:B------:R-:W-:Y:S01]  /*27f0*/  @!P0 FFMA R25, R25, 1.84467440737095516160e+19, RZ ;  /* 0x5f80000019198823 */ /* 0x000fe200000000ff */
[----:B------:R-:W-:Y:S01]  /*2800*/  @!P0 MOV R20, 0xffffffc0 ;  /* 0xffffffc000148802 */ /* 0x000fe20000000f00 */
[----:B------:R-:W-:-:S03]  /*2810*/  @!P1 FFMA R22, R17, 1.84467440737095516160e+19, RZ ;  /* 0x5f80000011169823 */ /* 0x000fc600000000ff */
[----:B------:R-:W-:-:S07]  /*2820*/  @!P1 IADD3 R20, PT, PT, R20, 0x40, RZ ;  /* 0x0000004014149810 */ /* 0x000fce0007ffe0ff */
.L_x_51:
[----:B------:R-:W-:Y:S01]  /*2830*/  LEA R21, R19, 0xc0800000, 0x17 ;  /* 0xc080000013157811 */ /* 0x000fe200078eb8ff */
[----:B------:R-:W-:Y:S01]  /*2840*/  BSSY.RECONVERGENT B1, `(.L_x_56) ;  /* 0x0000036000017945 */ /* 0x000fe20003800200 */
[----:B------:R-:W-:Y:S02]  /*2850*/  IADD3 R18, PT, PT, R18, -0x7f, RZ ;  /* 0xffffff8112127810 */ /* 0x000fe40007ffe0ff */
[----:B------:R-:W-:Y:S02]  /*2860*/  IADD3 R26, PT, PT, -R21, R22, RZ ;  /* 0x00000016151a7210 */ /* 0x000fe40007ffe1ff */
[C---:B------:R-:W-:Y:S01]  /*2870*/  IADD3 R19, PT, PT, R18.reuse, 0x7f, -R19 ;  /* 0x0000007f12137810 */ /* 0x040fe20007ffe813 */
[----:B------:R-:W-:Y:S01]  /*2880*/  IMAD R0, R18, -0x800000, R25 ;  /* 0xff80000012007824 */ /* 0x000fe200078e0219 */
[----:B------:R-:W0:Y:S01]  /*2890*/  MUFU.RCP R22, R26 ;  /* 0x0000001a00167308 */ /* 0x000e220000001000 */
[----:B------:R-:W-:Y:S01]  /*28a0*/  FADD.FTZ R21, -R26, -RZ ;  /* 0x800000ff1a157221 */ /* 0x000fe20000010100 */
[----:B------:R-:W-:-:S03]  /*28b0*/  IADD3 R19, PT, PT, R19, R20, RZ ;  /* 0x0000001413137210 */ /* 0x000fc60007ffe0ff */
[----:B0-----:R-:W-:-:S04]  /*28c0*/  FFMA R23, R22, R21, 1 ;  /* 0x3f80000016177423 */ /* 0x001fc80000000015 */
[----:B------:R-:W-:-:S04]  /*28d0*/  FFMA R23, R22, R23, R22 ;  /* 0x0000001716177223 */ /* 0x000fc80000000016 */
[----:B------:R-:W-:-:S04]  /*28e0*/  FFMA R22, R0, R23, RZ ;  /* 0x0000001700167223 */ /* 0x000fc800000000ff */
[----:B------:R-:W-:-:S04]  /*28f0*/  FFMA R24, R21, R22, R0 ;  /* 0x0000001615187223 */ /* 0x000fc80000000000 */
[----:B------:R-:W-:-:S04]  /*2900*/  FFMA R24, R23, R24, R22 ;  /* 0x0000001817187223 */ /* 0x000fc80000000016 */
[----:B------:R-:W-:-:S04]  /*2910*/  FFMA R21, R21, R24, R0 ;  /* 0x0000001815157223 */ /* 0x000fc80000000000 */
[----:B------:R-:W-:-:S05]  /*2920*/  FFMA R0, R23, R21, R24 ;  /* 0x0000001517007223 */ /* 0x000fca0000000018 */
[----:B------:R-:W-:-:S04]  /*2930*/  SHF.R.U32.HI R18, RZ, 0x17, R0 ;  /* 0x00000017ff127819 */ /* 0x000fc80000011600 */
[----:B------:R-:W-:-:S04]  /*2940*/  LOP3.LUT R18, R18, 0xff, RZ, 0xc0, !PT ;  /* 0x000000ff12127812 */ /* 0x000fc800078ec0ff */
[----:B------:R-:W-:-:S04]  /*2950*/  IADD3 R18, PT, PT, R18, R19, RZ ;  /* 0x0000001312127210 */ /* 0x000fc80007ffe0ff */
[----:B------:R-:W-:-:S04]  /*2960*/  IADD3 R20, PT, PT, R18, -0x1, RZ ;  /* 0xffffffff12147810 */ /* 0x000fc80007ffe0ff */
[----:B------:R-:W-:-:S13]  /*2970*/  ISETP.GE.U32.AND P0, PT, R20, 0xfe, PT ;  /* 0x000000fe1400780c */ /* 0x000fda0003f06070 */
[----:B------:R-:W-:Y:S05]  /*2980*/  @!P0 BRA `(.L_x_57) ;  /* 0x0000000000808947 */ /* 0x000fea0003800000 */
[----:B------:R-:W-:-:S13]  /*2990*/  ISETP.GT.AND P0, PT, R18, 0xfe, PT ;  /* 0x000000fe1200780c */ /* 0x000fda0003f04270 */
[----:B------:R-:W-:Y:S05]  /*29a0*/  @P0 BRA `(.L_x_58) ;  /* 0x00000000006c0947 */ /* 0x000fea0003800000 */
[----:B------:R-:W-:-:S13]  /*29b0*/  ISETP.GE.AND P0, PT, R18, 0x1, PT ;  /* 0x000000011200780c */ /* 0x000fda0003f06270 */
[----:B------:R-:W-:Y:S05]  /*29c0*/  @P0 BRA `(.L_x_59) ;  /* 0x0000000000740947 */ /* 0x000fea0003800000 */
[----:B------:R-:W-:Y:S02]  /*29d0*/  ISETP.GE.AND P0, PT, R18, -0x18, PT ;  /* 0xffffffe81200780c */ /* 0x000fe40003f06270 */
[----:B------:R-:W-:-:S11]  /*29e0*/  LOP3.LUT R0, R0, 0x80000000, RZ, 0xc0, !PT ;  /* 0x8000000000007812 */ /* 0x000fd600078ec0ff */
[----:B------:R-:W-:Y:S05]  /*29f0*/  @!P0 BRA `(.L_x_59) ;  /* 0x0000000000688947 */ /* 0x000fea0003800000 */
[CCC-:B------:R-:W-:Y:S01]  /*2a00*/  FFMA.RZ R19, R23.reuse, R21.reuse, R24.reuse ;  /* 0x0000001517137223 */ /* 0x1c0fe2000000c018 */
[CCC-:B------:R-:W-:Y:S01]  /*2a10*/  FFMA.RP R20, R23.reuse, R21.reuse, R24.reuse ;  /* 0x0000001517147223 */ /* 0x1c0fe20000008018 */
[----:B------:R-:W-:Y:S01]  /*2a20*/  FFMA.RM R23, R23, R21, R24 ;  /* 0x0000001517177223 */ /* 0x000fe20000004018 */
[C---:B------:R-:W-:Y:S02]  /*2a30*/  IADD3 R21, PT, PT, R18.reuse, 0x20, RZ ;  /* 0x0000002012157810 */ /* 0x040fe40007ffe0ff */
[----:B------:R-:W-:Y:S02]  /*2a40*/  LOP3.LUT R19, R19, 0x7fffff, RZ, 0xc0, !PT ;  /* 0x007fffff13137812 */ /* 0x000fe400078ec0ff */
[C---:B------:R-:W-:Y:S02]  /*2a50*/  ISETP.NE.AND P4, PT, R18.reuse, RZ, PT ;  /* 0x000000ff1200720c */ /* 0x040fe40003f85270 */
[----:B------:R-:W-:Y:S02]  /*2a60*/  LOP3.LUT R22, R19, 0x800000, RZ, 0xfc, !PT ;  /* 0x0080000013167812 */ /* 0x000fe400078efcff */
[----:B------:R-:W-:-:S02]  /*2a70*/  ISETP.NE.AND P1, PT, R18, RZ, PT ;  /* 0x000000ff1200720c */ /* 0x000fc40003f25270 */
[----:B------:R-:W-:Y:S02]  /*2a80*/  IADD3 R18, PT, PT, -R18, RZ, RZ ;  /* 0x000000ff12127210 */ /* 0x000fe40007ffe1ff */
[----:B------:R-:W-:Y:S02]  /*2a90*/  SHF.L.U32 R21, R22, R21, RZ ;  /* 0x0000001516157219 */ /* 0x000fe400000006ff */
[----:B------:R-:W-:Y:S02]  /*2aa0*/  FSETP.NEU.FTZ.AND P0, PT, R20, R23, PT ;  /* 0x000000171400720b */ /* 0x000fe40003f1d000 */
[----:B------:R-:W-:Y:S02]  /*2ab0*/  SEL R19, R18, RZ, P4 ;  /* 0x000000ff12137207 */ /* 0x000fe40002000000 */
[----:B------:R-:W-:Y:S02]  /*2ac0*/  ISETP.NE.AND P1, PT, R21, RZ, P1 ;  /* 0x000000ff1500720c */ /* 0x000fe40000f25270 */
[----:B------:R-:W-:-:S02]  /*2ad0*/  SHF.R.U32.HI R19, RZ, R19, R22 ;  /* 0x00000013ff137219 */ /* 0x000fc40000011616 */
[----:B------:R-:W-:Y:S02]  /*2ae0*/  PLOP3.LUT P0, PT, P0, P1, PT, 0xf8, 0x8f ;  /* 0x00000000008f781c */ /* 0x000fe40000703f70 */
[----:B------:R-:W-:Y:S02]  /*2af0*/  SHF.R.U32.HI R18, RZ, 0x1, R19 ;  /* 0x00000001ff127819 */ /* 0x000fe40000011613 */
[----:B------:R-:W-:-:S04]  /*2b00*/  SEL R21, RZ, 0x1, !P0 ;  /* 0x00000001ff157807 */ /* 0x000fc80004000000 */
[----:B------:R-:W-:-:S04]  /*2b10*/  LOP3.LUT R20, R21, 0x1, R18, 0xf8, !PT ;  /* 0x0000000115147812 */ /* 0x000fc800078ef812 */
[----:B------:R-:W-:-:S04]  /*2b20*/  LOP3.LUT R19, R20, R19, RZ, 0xc0, !PT ;  /* 0x0000001314137212 */ /* 0x000fc800078ec0ff */
[----:B------:R-:W-:-:S04]  /*2b30*/  IADD3 R19, PT, PT, R18, R19, RZ ;  /* 0x0000001312137210 */ /* 0x000fc80007ffe0ff */
[----:B------:R-:W-:Y:S01]  /*2b40*/  LOP3.LUT R0, R19, R0, RZ, 0xfc, !PT ;  /* 0x0000000013007212 */ /* 0x000fe200078efcff */
[----:B------:R-:W-:Y:S06]  /*2b50*/  BRA `(.L_x_59) ;  /* 0x0000000000107947 */ /* 0x000fec0003800000 */
.L_x_58:
[----:B------:R-:W-:-:S04]  /*2b60*/  LOP3.LUT R0, R0, 0x80000000, RZ, 0xc0, !PT ;  /* 0x8000000000007812 */ /* 0x000fc800078ec0ff */
[----:B------:R-:W-:Y:S01]  /*2b70*/  LOP3.LUT R0, R0, 0x7f800000, RZ, 0xfc, !PT ;  /* 0x7f80000000007812 */ /* 0x000fe200078efcff */
[----:B------:R-:W-:Y:S06]  /*2b80*/  BRA `(.L_x_59) ;  /* 0x0000000000047947 */ /* 0x000fec0003800000 */
.L_x_57:
[----:B------:R-:W-:-:S07]  /*2b90*/  LEA R0, R19, R0, 0x17 ;  /* 0x0000000013007211 */ /* 0x000fce00078eb8ff */
.L_x_59:
[----:B------:R-:W-:Y:S05]  /*2ba0*/  BSYNC.RECONVERGENT B1 ;  /* 0x0000000000017941 */ /* 0x000fea0003800200 */
.L_x_56:
[----:B------:R-:W-:Y:S05]  /*2bb0*/  BRA `(.L_x_60) ;  /* 0x0000000000207947 */ /* 0x000fea0003800000 */
.L_x_55:
[----:B------:R-:W-:-:S04]  /*2bc0*/  LOP3.LUT R0, R22, 0x80000000, R25, 0x48, !PT ;  /* 0x8000000016007812 */ /* 0x000fc800078e4819 */
[----:B------:R-:W-:Y:S01]  /*2bd0*/  LOP3.LUT R0, R0, 0x7f800000, RZ, 0xfc, !PT ;  /* 0x7f80000000007812 */ /* 0x000fe200078efcff */
[----:B------:R-:W-:Y:S06]  /*2be0*/  BRA `(.L_x_60) ;  /* 0x0000000000147947 */ /* 0x000fec0003800000 */
.L_x_54:
[----:B------:R-:W-:Y:S01]  /*2bf0*/  LOP3.LUT R0, R22, 0x80000000, R25, 0x48, !PT ;  /* 0x8000000016007812 */ /* 0x000fe200078e4819 */
[----:B------:R-:W-:Y:S06]  /*2c00*/  BRA `(.L_x_60) ;  /* 0x00000000000c7947 */ /* 0x000fec0003800000 */
.L_x_53:
[----:B------:R-:W0:Y:S01]  /*2c10*/  MUFU.RSQ R0, -QNAN ;  /* 0xffc0000000007908 */ /* 0x000e220000001400 */
[----:B------:R-:W-:Y:S05]  /*2c20*/  BRA `(.L_x_60) ;  /* 0x0000000000047947 */ /* 0x000fea0003800000 */
.L_x_52:
[----:B------:R-:W-:-:S07]  /*2c30*/  FADD.FTZ R0, R25, R17 ;  /* 0x0000001119007221 */ /* 0x000fce0000010000 */
.L_x_60:
[----:B------:R-:W-:Y:S05]  /*2c40*/  BSYNC.RECONVERGENT B0 ;  /* 0x0000000000007941 */ /* 0x000fea0003800200 */
.L_x_50:
[----:B------:R-:W-:Y:S01]  /*2c50*/  HFMA2 R19, -RZ, RZ, 0, 0 ;  /* 0x00000000ff137431 */ /* 0x000fe200000001ff */
[----:B------:R-:W-:Y:S02]  /*2c60*/  MOV R18, R6 ;  /* 0x0000000600127202 */ /* 0x000fe40000000f00 */
[----:B0-----:R-:W-:Y:S02]  /*2c70*/  MOV R21, R0 ;  /* 0x0000000000157202 */ /* 0x001fe40000000f00 */
[----:B------:R-:W-:Y:S05]  /*2c80*/  RET.REL.NODEC R18 `(_Z7softmaxiPfii) ;  /* 0xffffffd012dc7950 */ /* 0x000fea0003c3ffff */
.L_x_61:
        /* <DEDUP_REMOVED lines=15> */
.L_x_170:


//--------------------- .text._Z4rr_3iPfPKfii     --------------------------
	.section	.text._Z4rr_3iPfPKfii,"ax",@progbits
	.align	128
        .global         _Z4rr_3iPfPKfii
        .type           _Z4rr_3iPfPKfii,@function
        .size           _Z4rr_3iPfPKfii,(.L_x_175 - _Z4rr_3iPfPKfii)
        .other          _Z4rr_3iPfPKfii,@"STO_CUDA_ENTRY STV_DEFAULT"
_Z4rr_3iPfPKfii:
.text._Z4rr_3iPfPKfii:
        /* <DEDUP_REMOVED lines=13> */
[----:B------:R-:W-:Y:S01]  /*00d0*/  LOP3.LUT R14, R3, 0x7, RZ, 0xc0, !PT ;  /* 0x00000007030e7812 */ /* 0x000fe200078ec0ff */
[----:B------:R-:W1:Y:S01]  /*00e0*/  LDCU.64 UR4, c[0x0][0x388] ;  /* 0x00007100ff0477ac */ /* 0x000e620008000a00 */
[----:B------:R-:W-:Y:S02]  /*00f0*/  IADD3 R0, PT, PT, R13, -0x1, RZ ;  /* 0xffffffff0d007810 */ /* 0x000fe40007ffe0ff */
[----:B------:R-:W-:Y:S01]  /*0100*/  IADD3 R4, PT, PT, R14, -0x1, RZ ;  /* 0xffffffff0e047810 */ /* 0x000fe20007ffe0ff */
[----:B------:R-:W2:Y:S01]  /*0110*/  LDCU UR8, c[0x0][0x370] ;  /* 0x00006e00ff0877ac */ /* 0x000ea20008000800 */
[----:B------:R-:W-:Y:S02]  /*0120*/  ISETP.GE.U32.AND P2, PT, R0, 0x7, PT ;  /* 0x000000070000780c */ /* 0x000fe40003f46070 */
[----:B------:R-:W-:Y:S01]  /*0130*/  LOP3.LUT R0, R3, 0x7ffffff0, RZ, 0xc0, !PT ;  /* 0x7ffffff003007812 */ /* 0x000fe200078ec0ff */
[----:B------:R-:W3:Y:S01]  /*0140*/  LDCU.64 UR10, c[0x0][0x358] ;  /* 0x00006b00ff0a77ac */ /* 0x000ee20008000a00 */
[----:B------:R-:W-:-:S02]  /*0150*/  ISETP.GE.U32.AND P1, PT, R4, 0x3, PT ;  /* 0x000000030400780c */ /* 0x000fc40003f26070 */
[----:B------:R-:W-:Y:S02]  /*0160*/  LOP3.LUT R3, R3, 0x3, RZ, 0xc0, !PT ;  /* 0x0000000303037812 */ /* 0x000fe400078ec0ff */
[----:B------:R-:W-:Y:S01]  /*0170*/  IADD3 R4, PT, PT, -R0, RZ, RZ ;  /* 0x000000ff00047210 */ /* 0x000fe20007ffe1ff */
[----:B0-----:R-:W-:Y:S02]  /*0180*/  UIADD3 UR6, UP0, UPT, UR6, 0x20, URZ ;  /* 0x0000002006067890 */ /* 0x001fe4000ff1e0ff */
[----:B-1----:R-:W-:Y:S02]  /*0190*/  UIADD3 UR4, UP1, UPT, UR4, 0x20, URZ ;  /* 0x0000002004047890 */ /* 0x002fe4000ff3e0ff */
[----:B------:R-:W-:Y:S01]  /*01a0*/  UIADD3.X UR7, UPT, UPT, URZ, UR7, URZ, UP0, !UPT ;  /* 0x00000007ff077290 */ /* 0x000fe200087fe4ff */
[----:B--2---:R-:W-:Y:S01]  /*01b0*/  IMAD R5, R5, UR8, RZ ;  /* 0x0000000805057c24 */ /* 0x004fe2000f8e02ff */
[----:B------:R-:W-:-:S12]  /*01c0*/  UIADD3.X UR5, UPT, UPT, URZ, UR5, URZ, UP1, !UPT ;  /* 0x00000005ff057290 */ /* 0x000fd80008ffe4ff */
.L_x_67:
[----:B0-----:R-:W0:Y:S01]  /*01d0*/  LDCU.64 UR8, c[0x0][0x398] ;  /* 0x00007300ff0877ac */ /* 0x001e220008000a00 */
[----:B------:R-:W-:Y:S01]  /*01e0*/  HFMA2 R7, -RZ, RZ, 0, 0 ;  /* 0x00000000ff077431 */ /* 0x000fe200000001ff */
[----:B0-----:R-:W-:Y:S02]  /*01f0*/  UISETP.GE.U32.AND UP0, UPT, UR9, 0x10, UPT ;  /* 0x000000100900788c */ /* 0x001fe4000bf06070 */
[----:B------:R-:W-:Y:S01]  /*0200*/  IMAD R6, R2, UR9, RZ ;  /* 0x0000000902067c24 */ /* 0x000fe2000f8e02ff */
[----:B------:R-:W-:-:S04]  /*0210*/  IADD3 R2, PT, PT, R5, R2, RZ ;  /* 0x0000000205027210 */ /* 0x000fc80007ffe0ff */
[----:B------:R-:W-:Y:S02]  /*0220*/  ISETP.GE.AND P0, PT, R2, UR8, PT ;  /* 0x0000000802007c0c */ /* 0x000fe4000bf06270 */
[----:B-12-4-:R-:W-:Y:S11]  /*0230*/  BRA.U !UP0, `(.L_x_62) ;  /* 0x0000000508407547 */ /* 0x016ff6000b800000 */
[----:B------:R-:W-:Y:S02]  /*0240*/  MOV R7, R6 ;  /* 0x0000000600077202 */ /* 0x000fe40000000f00 */
[----:B------:R-:W-:Y:S02]  /*0250*/  MOV R15, UR6 ;  /* 0x00000006000f7c02 */ /* 0x000fe40008000f00 */
[----:B------:R-:W-:Y:S02]  /*0260*/  MOV R16, UR7 ;  /* 0x0000000700107c02 */ /* 0x000fe40008000f00 */
[----:B------:R-:W-:-:S07]  /*0270*/  MOV R12, R4 ;  /* 0x00000004000c7202 */ /* 0x000fce0000000f00 */
.L_x_63:
[----:B-1----:R-:W-:Y:S02]  /*0280*/  MOV R10, UR4 ;  /* 0x00000004000a7c02 */ /* 0x002fe40008000f00 */
[----:B------:R-:W-:Y:S02]  /*0290*/  MOV R11, UR5 ;  /* 0x00000005000b7c02 */ /* 0x000fe40008000f00 */
[----:B------:R-:W-:Y:S02]  /*02a0*/  MOV R8, R15 ;  /* 0x0000000f00087202 */ /* 0x000fe40000000f00 */
[----:B------:R-:W-:Y:S01]  /*02b0*/  MOV R9, R16 ;  /* 0x0000001000097202 */ /* 0x000fe20000000f00 */
[----:B------:R-:W-:-:S04]  /*02c0*/  IMAD.WIDE R10, R7, 0x4, R10 ;  /* 0x00000004070a7825 */ /* 0x000fc800078e020a */
[----:B---3--:R-:W2:Y:S04]  /*02d0*/  LDG.E R15, desc[UR10][R8.64+-0x20] ;  /* 0xffffe00a080f7981 */ /* 0x008ea8000c1e1900 */
[----:B------:R-:W2:Y:S04]  /*02e0*/  LDG.E R16, desc[UR10][R10.64+-0x20] ;  /* 0xffffe00a0a107981 */ /* 0x000ea8000c1e1900 */
[----:B------:R-:W3:Y:S04]  /*02f0*/  LDG.E R17, desc[UR10][R10.64+-0x1c] ;  /* 0xffffe40a0a117981 */ /* 0x000ee8000c1e1900 */
[----:B------:R-:W4:Y:S04]  /*0300*/  LDG.E R19, desc[UR10][R10.64+-0x18] ;  /* 0xffffe80a0a137981 */ /* 0x000f28000c1e1900 */
[----:B------:R-:W5:Y:S01]  /*0310*/  LDG.E R21, desc[UR10][R10.64+-0x14] ;  /* 0xffffec0a0a157981 */ /* 0x000f62000c1e1900 */
[----:B--2---:R-:W-:-:S05]  /*0320*/  FADD R15, R15, R16 ;  /* 0x000000100f0f7221 */ /* 0x004fca0000000000 */
[----:B------:R-:W-:Y:S04]  /*0330*/  STG.E desc[UR10][R10.64+-0x20], R15 ;  /* 0xffffe00f0a007986 */ /* 0x000fe8000c10190a */
[----:B------:R-:W3:Y:S02]  /*0340*/  LDG.E R16, desc[UR10][R8.64+-0x1c] ;  /* 0xffffe40a08107981 */ /* 0x000ee4000c1e1900 */
[----:B---3--:R-:W-:-:S05]  /*0350*/  FADD R17, R16, R17 ;  /* 0x0000001110117221 */ /* 0x008fca0000000000 */
[----:B------:R0:W-:Y:S04]  /*0360*/  STG.E desc[UR10][R10.64+-0x1c], R17 ;  /* 0xffffe4110a007986 */ /* 0x0001e8000c10190a */
[----:B------:R-:W4:Y:S04]  /*0370*/  LDG.E R16, desc[UR10][R8.64+-0x18] ;  /* 0xffffe80a08107981 */ /* 0x000f28000c1e1900 */
[----:B0-----:R-:W2:Y:S01]  /*0380*/  LDG.E R17, desc[UR10][R10.64+-0xc] ;  /* 0xfffff40a0a117981 */ /* 0x001ea2000c1e1900 */
[----:B----4-:R-:W-:-:S05]  /*0390*/  FADD R19, R16, R19 ;  /* 0x0000001310137221 */ /* 0x010fca0000000000 */
[----:B------:R0:W-:Y:S04]  /*03a0*/  STG.E desc[UR10][R10.64+-0x18], R19 ;  /* 0xffffe8130a007986 */ /* 0x0001e8000c10190a */
[----:B------:R-:W5:Y:S04]  /*03b0*/  LDG.E R16, desc[UR10][R8.64+-0x14] ;  /* 0xffffec0a08107981 */ /* 0x000f68000c1e1900 */
[----:B0-----:R-:W3:Y:S01]  /*03c0*/  LDG.E R19, desc[UR10][R10.64+-0x8] ;  /* 0xfffff80a0a137981 */ /* 0x001ee2000c1e1900 */
[----:B-----5:R-:W-:-:S03]  /*03d0*/  FADD R21, R16, R21 ;  /* 0x0000001510157221 */ /* 0x020fc60000000000 */
[----:B------:R-:W4:Y:S04]  /*03e0*/  LDG.E R16, desc[UR10][R10.64+-0x10] ;  /* 0xfffff00a0a107981 */ /* 0x000f28000c1e1900 */
[----:B------:R0:W-:Y:S04]  /*03f0*/  STG.E desc[UR10][R10.64+-0x14], R21 ;  /* 0xffffec150a007986 */ /* 0x0001e8000c10190a */
[----:B------:R-:W4:Y:S04]  /*0400*/  LDG.E R15, desc[UR10][R8.64+-0x10] ;  /* 0xfffff00a080f7981 */ /* 0x000f28000c1e1900 */
[----:B0-----:R-:W5:Y:S01]  /*0410*/  LDG.E R21, desc[UR10][R10.64+-0x4] ;  /* 0xfffffc0a0a157981 */ /* 0x001f62000c1e1900 */
[----:B----4-:R-:W-:-:S05]  /*0420*/  FADD R15, R15, R16 ;  /* 0x000000100f0f7221 */ /* 0x010fca0000000000 */
[----:B------:R-:W-:Y:S04]  /*0430*/  STG.E desc[UR10][R10.64+-0x10], R15 ;  /* 0xfffff00f0a007986 */ /* 0x000fe8000c10190a */
[----:B------:R-:W2:Y:S02]  /*0440*/  LDG.E R16, desc[UR10][R8.64+-0xc] ;  /* 0xfffff40a08107981 */ /* 0x000ea4000c1e1900 */
[----:B--2---:R-:W-:-:S05]  /*0450*/  FADD R17, R16, R17 ;  /* 0x0000001110117221 */ /* 0x004fca0000000000 */
[----:B------:R0:W-:Y:S04]  /*0460*/  STG.E desc[UR10][R10.64+-0xc], R17 ;  /* 0xfffff4110a007986 */ /* 0x0001e8000c10190a */
[----:B------:R-:W3:Y:S04]  /*0470*/  LDG.E R16, desc[UR10][R8.64+-0x8] ;  /* 0xfffff80a08107981 */ /* 0x000ee8000c1e1900 */
[----:B0-----:R-:W2:Y:S01]  /*0480*/  LDG.E R17, desc[UR10][R10.64+0x4] ;  /* 0x0000040a0a117981 */ /* 0x001ea2000c1e1900 */
[----:B---3--:R-:W-:-:S05]  /*0490*/  FADD R19, R16, R19 ;  /* 0x0000001310137221 */ /* 0x008fca0000000000 */
        /* <DEDUP_REMOVED lines=25> */
[----:B------:R0:W-:Y:S04]  /*0630*/  STG.E desc[UR10][R10.64+0x10], R15 ;  /* 0x0000100f0a007986 */ /* 0x0001e8000c10190a */
[----:B------:R-:W2:Y:S02]  /*0640*/  LDG.E R16, desc[UR10][R8.64+0x14] ;  /* 0x0000140a08107981 */ /* 0x000ea4000c1e1900 */
[----:B--2---:R-:W-:-:S05]  /*0650*/  FADD R17, R16, R17 ;  /* 0x0000001110117221 */ /* 0x004fca0000000000 */
[----:B------:R1:W-:Y:S04]  /*0660*/  STG.E desc[UR10][R10.64+0x14], R17 ;  /* 0x000014110a007986 */ /* 0x0003e8000c10190a */
[----:B------:R-:W3:Y:S02]  /*0670*/  LDG.E R16, desc[UR10][R8.64+0x18] ;  /* 0x0000180a08107981 */ /* 0x000ee4000c1e1900 */
[----:B---3--:R-:W-:-:S05]  /*0680*/  FADD R19, R16, R19 ;  /* 0x0000001310137221 */ /* 0x008fca0000000000 */
[----:B------:R1:W-:Y:S04]  /*0690*/  STG.E desc[UR10][R10.64+0x18], R19 ;  /* 0x000018130a007986 */ /* 0x0003e8000c10190a */
[----:B------:R-:W5:Y:S01]  /*06a0*/  LDG.E R16, desc[UR10][R8.64+0x1c] ;  /* 0x00001c0a08107981 */ /* 0x000f62000c1e1900 */
[----:B------:R-:W-:-:S04]  /*06b0*/  IADD3 R12, PT, PT, R12, 0x10, RZ ;  /* 0x000000100c0c7810 */ /* 0x000fc80007ffe0ff */
[----:B------:R-:W-:Y:S02]  /*06c0*/  ISETP.NE.AND P3, PT, R12, RZ, PT ;  /* 0x000000ff0c00720c */ /* 0x000fe40003f65270 */
[----:B0-----:R-:W-:Y:S02]  /*06d0*/  IADD3 R15, P4, PT, R8, 0x40, RZ ;  /* 0x00000040080f7810 */ /* 0x001fe40007f9e0ff */
[----:B------:R-:W-:Y:S01]  /*06e0*/  IADD3 R7, PT, PT, R7, 0x10, RZ ;  /* 0x0000001007077810 */ /* 0x000fe20007ffe0ff */
[----:B-----5:R-:W-:-:S05]  /*06f0*/  FADD R21, R16, R21 ;  /* 0x0000001510157221 */ /* 0x020fca0000000000 */
[----:B------:R1:W-:Y:S01]  /*0700*/  STG.E desc[UR10][R10.64+0x1c], R21 ;  /* 0x00001c150a007986 */ /* 0x0003e2000c10190a */
[----:B------:R-:W-:Y:S02]  /*0710*/  IADD3.X R16, PT, PT, RZ, R9, RZ, P4, !PT ;  /* 0x00000009ff107210 */ /* 0x000fe400027fe4ff */
[----:B------:R-:W-:Y:S05]  /*0720*/  @P3 BRA `(.L_x_63) ;  /* 0xfffffff800d43947 */ /* 0x000fea000383ffff */
[----:B------:R-:W-:-:S07]  /*0730*/  MOV R7, R0 ;  /* 0x0000000000077202 */ /* 0x000fce0000000f00 */
.L_x_62:
[----:B------:R-:W-:-:S13]  /*0740*/  ISETP.NE.AND P3, PT, R13, RZ, PT ;  /* 0x000000ff0d00720c */ /* 0x000fda0003f65270 */
[----:B------:R-:W-:Y:S05]  /*0750*/  @!P3 BRA `(.L_x_64) ;  /* 0x00000004005cb947 */ /* 0x000fea0003800000 */
[----:B------:R-:W-:Y:S01]  /*0760*/  ISETP.NE.AND P3, PT, R14, RZ, PT ;  /* 0x000000ff0e00720c */ /* 0x000fe20003f65270 */
[----:B------:R-:W-:-:S12]  /*0770*/  @!P2 BRA `(.L_x_65) ;  /* 0x000000000098a947 */ /* 0x000fd80003800000 */
[----:B------:R-:W0:Y:S01]  /*0780*/  LDC.64 R8, c[0x0][0x388] ;  /* 0x0000e200ff087b82 */ /* 0x000e220000000a00 */
[----:B------:R-:W-:-:S07]  /*0790*/  IADD3 R15, PT, PT, R6, R7, RZ ;  /* 0x00000007060f7210 */ /* 0x000fce0007ffe0ff */
[----:B-1----:R-:W1:Y:S01]  /*07a0*/  LDC.64 R10, c[0x0][0x390] ;  /* 0x0000e400ff0a7b82 */ /* 0x002e620000000a00 */
[----:B0-----:R-:W-:-:S05]  /*07b0*/  IMAD.WIDE R8, R15, 0x4, R8 ;  /* 0x000000040f087825 */ /* 0x001fca00078e0208 */
[----:B---3--:R-:W2:Y:S01]  /*07c0*/  LDG.E R15, desc[UR10][R8.64] ;  /* 0x0000000a080f7981 */ /* 0x008ea2000c1e1900 */
[----:B-1----:R-:W-:-:S03]  /*07d0*/  IMAD.WIDE.U32 R10, R7, 0x4, R10 ;  /* 0x00000004070a7825 */ /* 0x002fc600078e000a */
[----:B------:R-:W3:Y:S04]  /*07e0*/  LDG.E R17, desc[UR10][R8.64+0x4] ;  /* 0x0000040a08117981 */ /* 0x000ee8000c1e1900 */
[----:B------:R-:W2:Y:S04]  /*07f0*/  LDG.E R12, desc[UR10][R10.64] ;  /* 0x0000000a0a0c7981 */ /* 0x000ea8000c1e1900 */
[----:B------:R-:W4:Y:S04]  /*0800*/  LDG.E R19, desc[UR10][R8.64+0x8] ;  /* 0x0000080a08137981 */ /* 0x000f28000c1e1900 */
[----:B------:R-:W5:Y:S01]  /*0810*/  LDG.E R21, desc[UR10][R8.64+0xc] ;  /* 0x00000c0a08157981 */ /* 0x000f62000c1e1900 */
[----:B--2---:R-:W-:-:S05]  /*0820*/  FADD R15, R12, R15 ;  /* 0x0000000f0c0f7221 */ /* 0x004fca0000000000 */
[----:B------:R0:W-:Y:S04]  /*0830*/  STG.E desc[UR10][R8.64], R15 ;  /* 0x0000000f08007986 */ /* 0x0001e8000c10190a */
[----:B------:R-:W3:Y:S04]  /*0840*/  LDG.E R12, desc[UR10][R10.64+0x4] ;  /* 0x0000040a0a0c7981 */ /* 0x000ee8000c1e1900 */
[----:B0-----:R-:W2:Y:S01]  /*0850*/  LDG.E R15, desc[UR10][R8.64+0x10] ;  /* 0x0000100a080f7981 */ /* 0x001ea2000c1e1900 */
[----:B---3--:R-:W-:-:S05]  /*0860*/  FADD R17, R12, R17 ;  /* 0x000000110c117221 */ /* 0x008fca0000000000 */
[----:B------:R0:W-:Y:S04]  /*0870*/  STG.E desc[UR10][R8.64+0x4], R17 ;  /* 0x0000041108007986 */ /* 0x0001e8000c10190a */
[----:B------:R-:W4:Y:S04]  /*0880*/  LDG.E R12, desc[UR10][R10.64+0x8] ;  /* 0x0000080a0a0c7981 */ /* 0x000f28000c1e1900 */
[----:B0-----:R-:W3:Y:S01]  /*0890*/  LDG.E R17, desc[UR10][R8.64+0x14] ;  /* 0x0000140a08117981 */ /* 0x001ee2000c1e1900 */
[----:B----4-:R-:W-:-:S05]  /*08a0*/  FADD R19, R12, R19 ;  /* 0x000000130c137221 */ /* 0x010fca0000000000 */
[----:B------:R0:W-:Y:S04]  /*08b0*/  STG.E desc[UR10][R8.64+0x8], R19 ;  /* 0x0000081308007986 */ /* 0x0001e8000c10190a */
[----:B------:R-:W5:Y:S04]  /*08c0*/  LDG.E R12, desc[UR10][R10.64+0xc] ;  /* 0x00000c0a0a0c7981 */ /* 0x000f68000c1e1900 */
[----:B0-----:R-:W4:Y:S01]  /*08d0*/  LDG.E R19, desc[UR10][R8.64+0x18] ;  /* 0x0000180a08137981 */ /* 0x001f22000c1e1900 */
[----:B-----5:R-:W-:-:S05]  /*08e0*/  FADD R21, R12, R21 ;  /* 0x000000150c157221 */ /* 0x020fca0000000000 */
[----:B------:R0:W-:Y:S04]  /*08f0*/  STG.E desc[UR10][R8.64+0xc], R21 ;  /* 0x00000c1508007986 */ /* 0x0001e8000c10190a */
[----:B------:R-:W2:Y:S04]  /*0900*/  LDG.E R12, desc[UR10][R10.64+0x10] ;  /* 0x0000100a0a0c7981 */ /* 0x000ea8000c1e1900 */
[----:B0-----:R-:W5:Y:S01]  /*0910*/  LDG.E R21, desc[UR10][R8.64+0x1c] ;  /* 0x00001c0a08157981 */ /* 0x001f62000c1e1900 */
[----:B--2---:R-:W-:-:S05]  /*0920*/  FADD R15, R12, R15 ;  /* 0x0000000f0c0f7221 */ /* 0x004fca0000000000 */
[----:B------:R0:W-:Y:S04]  /*0930*/  STG.E desc[UR10][R8.64+0x10], R15 ;  /* 0x0000100f08007986 */ /* 0x0001e8000c10190a */
[----:B------:R-:W3:Y:S02]  /*0940*/  LDG.E R12, desc[UR10][R10.64+0x14] ;  /* 0x0000140a0a0c7981 */ /* 0x000ee4000c1e1900 */
[----:B---3--:R-:W-:-:S05]  /*0950*/  FADD R17, R12, R17 ;  /* 0x000000110c117221 */ /* 0x008fca0000000000 */
[----:B------:R0:W-:Y:S04]  /*0960*/  STG.E desc[UR10][R8.64+0x14], R17 ;  /* 0x0000141108007986 */ /* 0x0001e8000c10190a */
[----:B------:R-:W4:Y:S02]  /*0970*/  LDG.E R12, desc[UR10][R10.64+0x18] ;  /* 0x0000180a0a0c7981 */ /* 0x000f24000c1e1900 */
[----:B----4-:R-:W-:-:S05]  /*0980*/  FADD R19, R12, R19 ;  /* 0x000000130c137221 */ /* 0x010fca0000000000 */
[----:B------:R0:W-:Y:S04]  /*0990*/  STG.E desc[UR10][R8.64+0x18], R19 ;  /* 0x0000181308007986 */ /* 0x0001e8000c10190a */
[----:B------:R-:W5:Y:S01]  /*09a0*/  LDG.E R12, desc[UR10][R10.64+0x1c] ;  /* 0x00001c0a0a0c7981 */ /* 0x000f62000c1e1900 */
[----:B------:R-:W-:Y:S01]  /*09b0*/  IADD3 R7, PT, PT, R7, 0x8, RZ ;  /* 0x0000000807077810 */ /* 0x000fe20007ffe0ff */
[----:B-----5:R-:W-:-:S05]  /*09c0*/  FADD R21, R12, R21 ;  /* 0x000000150c157221 */ /* 0x020fca0000000000 */
[----:B------:R0:W-:Y:S02]  /*09d0*/  STG.E desc[UR10][R8.64+0x1c], R21 ;  /* 0x00001c1508007986 */ /* 0x0001e4000c10190a */
.L_x_65:
[----:B------:R-:W-:Y:S05]  /*09e0*/  @!P3 BRA `(.L_x_64) ;  /* 0x0000000000b8b947 */ /* 0x000fea0003800000 */
[----:B------:R-:W-:Y:S01]  /*09f0*/  ISETP.NE.AND P3, PT, R3, RZ, PT ;  /* 0x000000ff0300720c */ /* 0x000fe20003f65270 */
[----:B------:R-:W-:-:S12]  /*0a00*/  @!P1 BRA `(.L_x_66) ;  /* 0x0000000000589947 */ /* 0x000fd80003800000 */
[----:B0-----:R-:W0:Y:S01]  /*0a10*/  LDC.64 R8, c[0x0][0x388] ;  /* 0x0000e200ff087b82 */ /* 0x001e220000000a00 */
        /* <DEDUP_REMOVED lines=21> */
.L_x_66:
[----:B------:R-:W-:Y:S05]  /*0b70*/  @!P3 BRA `(.L_x_64) ;  /* 0x000000000054b947 */ /* 0x000fea0003800000 */
[----:B0-2---:R-:W0:Y:S01]  /*0b80*/  LDC.64 R8, c[0x0][0x390] ;  /* 0x0000e400ff087b82 */ /* 0x005e220000000a00 */
[----:B------:R-:W-:-:S07]  /*0b90*/  IADD3 R15, PT, PT, R6, R7, RZ ;  /* 0x00000007060f7210 */ /* 0x000fce0007ffe0ff */
[----:B-1----:R-:W1:Y:S01]  /*0ba0*/  LDC.64 R10, c[0x0][0x388] ;  /* 0x0000e200ff0a7b82 */ /* 0x002e620000000a00 */
[----:B0-----:R-:W-:-:S04]  /*0bb0*/  IMAD.WIDE.U32 R6, R7, 0x4, R8 ;  /* 0x0000000407067825 */ /* 0x001fc800078e0008 */
[----:B-1----:R-:W-:Y:S02]  /*0bc0*/  IMAD.WIDE R8, R15, 0x4, R10 ;  /* 0x000000040f087825 */ /* 0x002fe400078e020a */
[----:B---3--:R-:W2:Y:S04]  /*0bd0*/  LDG.E R10, desc[UR10][R6.64] ;  /* 0x0000000a060a7981 */ /* 0x008ea8000c1e1900 */
[----:B------:R-:W2:Y:S01]  /*0be0*/  LDG.E R11, desc[UR10][R8.64] ;  /* 0x0000000a080b7981 */ /* 0x000ea2000c1e1900 */
[----:B------:R-:W-:Y:S01]  /*0bf0*/  ISETP.NE.AND P3, PT, R3, 0x1, PT ;  /* 0x000000010300780c */ /* 0x000fe20003f65270 */
[----:B--2---:R-:W-:-:S05]  /*0c00*/  FADD R11, R10, R11 ;  /* 0x0000000b0a0b7221 */ /* 0x004fca0000000000 */
[----:B------:R4:W-:Y:S07]  /*0c10*/  STG.E desc[UR10][R8.64], R11 ;  /* 0x0000000b08007986 */ /* 0x0009ee000c10190a */
[----:B------:R-:W-:Y:S05]  /*0c20*/  @!P3 BRA `(.L_x_64) ;  /* 0x000000000028b947 */ /* 0x000fea0003800000 */
[----:B------:R-:W2:Y:S04]  /*0c30*/  LDG.E R10, desc[UR10][R6.64+0x4] ;  /* 0x0000040a060a7981 */ /* 0x000ea8000c1e1900 */
[----:B----4-:R-:W2:Y:S01]  /*0c40*/  LDG.E R11, desc[UR10][R8.64+0x4] ;  /* 0x0000040a080b7981 */ /* 0x010ea2000c1e1900 */
[----:B------:R-:W-:Y:S01]  /*0c50*/  ISETP.NE.AND P3, PT, R3, 0x2, PT ;  /* 0x000000020300780c */ /* 0x000fe20003f65270 */
[----:B--2---:R-:W-:-:S05]  /*0c60*/  FADD R11, R10, R11 ;  /* 0x0000000b0a0b7221 */ /* 0x004fca0000000000 */
[----:B------:R0:W-:Y:S07]  /*0c70*/  STG.E desc[UR10][R8.64+0x4], R11 ;  /* 0x0000040b08007986 */ /* 0x0001ee000c10190a */
[----:B------:R-:W-:Y:S05]  /*0c80*/  @!P3 BRA `(.L_x_64) ;  /* 0x000000000010b947 */ /* 0x000fea0003800000 */
[----:B------:R-:W2:Y:S04]  /*0c90*/  LDG.E R6, desc[UR10][R6.64+0x8] ;  /* 0x0000080a06067981 */ /* 0x000ea8000c1e1900 */
[----:B0-----:R-:W2:Y:S02]  /*0ca0*/  LDG.E R11, desc[UR10][R8.64+0x8] ;  /* 0x0000080a080b7981 */ /* 0x001ea4000c1e1900 */
[----:B--2---:R-:W-:-:S05]  /*0cb0*/  FADD R11, R6, R11 ;  /* 0x0000000b060b7221 */ /* 0x004fca0000000000 */
[----:B------:R0:W-:Y:S02]  /*0cc0*/  STG.E desc[UR10][R8.64+0x8], R11 ;  /* 0x0000080b08007986 */ /* 0x0001e4000c10190a */
.L_x_64:
[----:B------:R-:W-:Y:S05]  /*0cd0*/  @!P0 BRA `(.L_x_67) ;  /* 0xfffffff4003c8947 */ /* 0x000fea000383ffff */
[----:B---3--:R-:W-:Y:S05]  /*0ce0*/  EXIT ;  /* 0x000000000000794d */ /* 0x008fea0003800000 */
.L_x_68:
        /* <DEDUP_REMOVED lines=9> */
.L_x_175:


//--------------------- .text._Z4rr_2iPfPKfS1_iii --------------------------
	.section	.text._Z4rr_2iPfPKfS1_iii,"ax",@progbits
	.align	128
        .global         _Z4rr_2iPfPKfS1_iii
        .type           _Z4rr_2iPfPKfS1_iii,@function
        .size           _Z4rr_2iPfPKfS1_iii,(.L_x_176 - _Z4rr_2iPfPKfS1_iii)
        .other          _Z4rr_2iPfPKfS1_iii,@"STO_CUDA_ENTRY STV_DEFAULT"
_Z4rr_2iPfPKfS1_iii:
.text._Z4rr_2iPfPKfS1_iii:
        /* <DEDUP_REMOVED lines=9> */
[----:B------:R-:W0:Y:S02]  /*0090*/  LDCU UR4, c[0x0][0x3a8] ;  /* 0x00007500ff0477ac */ /* 0x000e240008000800 */
[----:B0-----:R-:W-:-:S04]  /*00a0*/  VIMNMX R2, PT, PT, R8, UR4, PT ;  /* 0x0000000408027c48 */ /* 0x001fc8000bfe0100 */
[----:B------:R-:W-:-:S13]  /*00b0*/  ISETP.GE.AND P0, PT, R2, 0x1, PT ;  /* 0x000000010200780c */ /* 0x000fda0003f06270 */
[----:B------:R-:W-:Y:S05]  /*00c0*/  @!P0 EXIT ;  /* 0x000000000000894d */ /* 0x000fea0003800000 */
[----:B------:R-:W0:Y:S01]  /*00d0*/  LDCU.64 UR4, c[0x0][0x390] ;  /* 0x00007200ff0477ac */ /* 0x000e220008000a00 */
[----:B------:R-:W-:Y:S01]  /*00e0*/  LOP3.LUT R8, R8, 0x7, RZ, 0xc0, !PT ;  /* 0x0000000708087812 */ /* 0x000fe200078ec0ff */
[----:B------:R-:W1:Y:S01]  /*00f0*/  LDCU UR6, c[0x0][0x370] ;  /* 0x00006e00ff0677ac */ /* 0x000e620008000800 */
[----:B------:R-:W2:Y:S01]  /*0100*/  LDCU.64 UR8, c[0x0][0x358] ;  /* 0x00006b00ff0877ac */ /* 0x000ea20008000a00 */
[----:B0-----:R-:W-:Y:S01]  /*0110*/  UIADD3 UR4, UP0, UPT, UR4, 0x10, URZ ;  /* 0x0000001004047890 */ /* 0x001fe2000ff1e0ff */
[----:B-1----:R-:W-:-:S03]  /*0120*/  IMAD R9, R9, UR6, RZ ;  /* 0x0000000609097c24 */ /* 0x002fc6000f8e02ff */
[----:B--2---:R-:W-:-:S12]  /*0130*/  UIADD3.X UR5, UPT, UPT, URZ, UR5, URZ, UP0, !UPT ;  /* 0x00000005ff057290 */ /* 0x004fd800087fe4ff */
.L_x_74:
[----:B0-----:R-:W0:Y:S01]  /*0140*/  LDCU.64 UR6, c[0x0][0x3a0] ;  /* 0x00007400ff0677ac */ /* 0x001e220008000a00 */
[----:B------:R-:W-:Y:S01]  /*0150*/  MOV R10, R0 ;  /* 0x00000000000a7202 */ /* 0x000fe20000000f00 */
[----:B------:R-:W-:Y:S02]  /*0160*/  HFMA2 R13, -RZ, RZ, 0, 0 ;  /* 0x00000000ff0d7431 */ /* 0x000fe400000001ff */
[----:B0-----:R-:W-:Y:S02]  /*0170*/  IMAD R11, R0, UR7, RZ ;  /* 0x00000007000b7c24 */ /* 0x001fe4000f8e02ff */
[----:B------:R-:W-:-:S05]  /*0180*/  IMAD.IADD R0, R9, 0x1, R0 ;  /* 0x0000000109007824 */ /* 0x000fca00078e0200 */
[----:B-12--5:R-:W-:-:S13]  /*0190*/  ISETP.GE.AND P1, PT, R0, UR6, PT ;  /* 0x0000000600007c0c */ /* 0x026fda000bf26270 */
.L_x_73:
[----:B012---:R-:W0:Y:S01]  /*01a0*/  LDC.64 R2, c[0x0][0x388] ;  /* 0x0000e200ff027b82 */ /* 0x007e220000000a00 */
[----:B------:R-:W1:Y:S07]  /*01b0*/  LDCU UR6, c[0x0][0x3a8] ;  /* 0x00007500ff0677ac */ /* 0x000e6e0008000800 */
[----:B------:R-:W2:Y:S01]  /*01c0*/  LDC R12, c[0x0][0x3a4] ;  /* 0x0000e900ff0c7b82 */ /* 0x000ea20000000800 */
[----:B-1----:R-:W-:-:S04]  /*01d0*/  IMAD R5, R10, UR6, R13 ;  /* 0x000000060a057c24 */ /* 0x002fc8000f8e020d */
[----:B0-----:R-:W-:-:S05]  /*01e0*/  IMAD.WIDE R2, R5, 0x4, R2 ;  /* 0x0000000405027825 */ /* 0x001fca00078e0202 */
[----:B-----5:R0:W5:Y:S01]  /*01f0*/  LDG.E R15, desc[UR8][R2.64] ;  /* 0x00000008020f7981 */ /* 0x020162000c1e1900 */
[----:B------:R-:W-:Y:S02]  /*0200*/  MOV R7, RZ ;  /* 0x000000ff00077202 */ /* 0x000fe40000000f00 */
[----:B--2---:R-:W-:Y:S01]  /*0210*/  ISETP.GE.U32.AND P2, PT, R12, 0x8, PT ;  /* 0x000000080c00780c */ /* 0x004fe20003f46070 */
[C---:B------:R-:W-:Y:S02]  /*0220*/  IMAD R14, R13.reuse, R12, RZ ;  /* 0x0000000c0d0e7224 */ /* 0x040fe400078e02ff */
[----:B------:R-:W-:-:S05]  /*0230*/  VIADD R13, R13, 0x1 ;  /* 0x000000010d0d7836 */ /* 0x000fca0000000000 */
[----:B------:R-:W-:-:S05]  /*0240*/  ISETP.NE.AND P0, PT, R13, UR6, PT ;  /* 0x000000060d007c0c */ /* 0x000fca000bf05270 */
[----:B0-----:R-:W-:Y:S08]  /*0250*/  @!P2 BRA `(.L_x_69) ;  /* 0x0000000000cca947 */ /* 0x001ff00003800000 */
[----:B------:R-:W0:Y:S01]  /*0260*/  LDC.64 R4, c[0x0][0x398] ;  /* 0x0000e600ff047b82 */ /* 0x000e220000000a00 */
[----:B------:R-:W-:Y:S01]  /*0270*/  LOP3.LUT R17, R12, 0x7ffffff8, RZ, 0xc0, !PT ;  /* 0x7ffffff80c117812 */ /* 0x000fe200078ec0ff */
[----:B------:R-:W-:-:S03]  /*0280*/  IMAD.MOV.U32 R18, RZ, RZ, R11 ;  /* 0x000000ffff127224 */ /* 0x000fc600078e000b */
[----:B------:R-:W-:Y:S01]  /*0290*/  IADD3 R16, PT, PT, -R17, RZ, RZ ;  /* 0x000000ff11107210 */ /* 0x000fe20007ffe1ff */
[----:B0-----:R-:W-:-:S03]  /*02a0*/  IMAD.WIDE.U32 R4, R14, 0x4, R4 ;  /* 0x000000040e047825 */ /* 0x001fc600078e0004 */
[----:B------:R-:W-:-:S05]  /*02b0*/  IADD3 R20, P2, PT, R4, 0x10, RZ ;  /* 0x0000001004147810 */ /* 0x000fca0007f5e0ff */
[----:B------:R-:W-:-:S08]  /*02c0*/  IMAD.X R21, RZ, RZ, R5, P2 ;  /* 0x000000ffff157224 */ /* 0x000fd000010e0605 */
.L_x_70:
[----:B------:R-:W-:Y:S01]  /*02d0*/  MOV R4, UR4 ;  /* 0x0000000400047c02 */ /* 0x000fe20008000f00 */
[----:B------:R-:W-:Y:S01]  /*02e0*/  IMAD.U32 R5, RZ, RZ, UR5 ;  /* 0x00000005ff057e24 */ /* 0x000fe2000f8e00ff */
[----:B------:R-:W-:Y:S02]  /*02f0*/  MOV R6, R20 ;  /* 0x0000001400067202 */ /* 0x000fe40000000f00 */
[----:B------:R-:W-:Y:S01]  /*0300*/  MOV R7, R21 ;  /* 0x0000001500077202 */ /* 0x000fe20000000f00 */
[----:B------:R-:W-:-:S04]  /*0310*/  IMAD.WIDE R4, R18, 0x4, R4 ;  /* 0x0000000412047825 */ /* 0x000fc800078e0204 */
[----:B0-----:R-:W2:Y:S04]  /*0320*/  LDG.E R19, desc[UR8][R6.64+-0x10] ;  /* 0xfffff00806137981 */ /* 0x001ea8000c1e1900 */
[----:B------:R-:W2:Y:S02]  /*0330*/  LDG.E R20, desc[UR8][R4.64+-0x10] ;  /* 0xfffff00804147981 */ /* 0x000ea4000c1e1900 */
[----:B--2--5:R-:W-:-:S05]  /*0340*/  FFMA R19, R20, R19, R15 ;  /* 0x0000001314137223 */ /* 0x024fca000000000f */
[----:B------:R0:W-:Y:S04]  /*0350*/  STG.E desc[UR8][R2.64], R19 ;  /* 0x0000001302007986 */ /* 0x0001e8000c101908 */
[----:B------:R-:W2:Y:S04]  /*0360*/  LDG.E R20, desc[UR8][R4.64+-0xc] ;  /* 0xfffff40804147981 */ /* 0x000ea8000c1e1900 */
[----:B------:R-:W2:Y:S02]  /*0370*/  LDG.E R15, desc[UR8][R6.64+-0xc] ;  /* 0xfffff408060f7981 */ /* 0x000ea4000c1e1900 */
[----:B--2---:R-:W-:-:S05]  /*0380*/  FFMA R15, R20, R15, R19 ;  /* 0x0000000f140f7223 */ /* 0x004fca0000000013 */
[----:B------:R1:W-:Y:S04]  /*0390*/  STG.E desc[UR8][R2.64], R15 ;  /* 0x0000000f02007986 */ /* 0x0003e8000c101908 */
[----:B------:R-:W2:Y:S04]  /*03a0*/  LDG.E R20, desc[UR8][R4.64+-0x8] ;  /* 0xfffff80804147981 */ /* 0x000ea8000c1e1900 */
[----:B------:R-:W2:Y:S02]  /*03b0*/  LDG.E R21, desc[UR8][R6.64+-0x8] ;  /* 0xfffff80806157981 */ /* 0x000ea4000c1e1900 */
[----:B--2---:R-:W-:-:S05]  /*03c0*/  FFMA R21, R20, R21, R15 ;  /* 0x0000001514157223 */ /* 0x004fca000000000f */
[----:B------:R2:W-:Y:S04]  /*03d0*/  STG.E desc[UR8][R2.64], R21 ;  /* 0x0000001502007986 */ /* 0x0005e8000c101908 */
[----:B------:R-:W0:Y:S04]  /*03e0*/  LDG.E R20, desc[UR8][R4.64+-0x4] ;  /* 0xfffffc0804147981 */ /* 0x000e28000c1e1900 */
[----:B------:R-:W0:Y:S02]  /*03f0*/  LDG.E R22, desc[UR8][R6.64+-0x4] ;  /* 0xfffffc0806167981 */ /* 0x000e24000c1e1900 */
[----:B0-----:R-:W-:-:S05]  /*0400*/  FFMA R19, R20, R22, R21 ;  /* 0x0000001614137223 */ /* 0x001fca0000000015 */
[----:B------:R0:W-:Y:S04]  /*0410*/  STG.E desc[UR8][R2.64], R19 ;  /* 0x0000001302007986 */ /* 0x0001e8000c101908 */
[----:B------:R-:W1:Y:S04]  /*0420*/  LDG.E R20, desc[UR8][R4.64] ;  /* 0x0000000804147981 */ /* 0x000e68000c1e1900 */
[----:B------:R-:W1:Y:S02]  /*0430*/  LDG.E R22, desc[UR8][R6.64] ;  /* 0x0000000806167981 */ /* 0x000e64000c1e1900 */
[----:B-1----:R-:W-:-:S05]  /*0440*/  FFMA R15, R20, R22, R19 ;  /* 0x00000016140f7223 */ /* 0x002fca0000000013 */
        /* <DEDUP_REMOVED lines=10> */
[----:B------:R-:W1:Y:S01]  /*04f0*/  LDG.E R22, desc[UR8][R6.64+0xc] ;  /* 0x00000c0806167981 */ /* 0x000e62000c1e1900 */
[----:B------:R-:W-:Y:S01]  /*0500*/  VIADD R16, R16, 0x8 ;  /* 0x0000000810107836 */ /* 0x000fe20000000000 */
[----:B------:R-:W-:-:S04]  /*0510*/  IADD3 R18, PT, PT, R18, 0x8, RZ ;  /* 0x0000000812127810 */ /* 0x000fc80007ffe0ff */
[----:B------:R-:W-:Y:S01]  /*0520*/  ISETP.NE.AND P2, PT, R16, RZ, PT ;  /* 0x000000ff1000720c */ /* 0x000fe20003f45270 */
[----:B-1----:R-:W-:Y:S01]  /*0530*/  FFMA R15, R20, R22, R19 ;  /* 0x00000016140f7223 */ /* 0x002fe20000000013 */
[----:B------:R-:W-:-:S04]  /*0540*/  IADD3 R20, P3, PT, R6, 0x20, RZ ;  /* 0x0000002006147810 */ /* 0x000fc80007f7e0ff */
[----:B------:R0:W-:Y:S01]  /*0550*/  STG.E desc[UR8][R2.64], R15 ;  /* 0x0000000f02007986 */ /* 0x0001e2000c101908 */
[----:B--2---:R-:W-:-:S06]  /*0560*/  IADD3.X R21, PT, PT, RZ, R7, RZ, P3, !PT ;  /* 0x00000007ff157210 */ /* 0x004fcc0001ffe4ff */
[----:B------:R-:W-:Y:S05]  /*0570*/  @P2 BRA `(.L_x_70) ;  /* 0xfffffffc00542947 */ /* 0x000fea000383ffff */
[----:B------:R-:W-:-:S07]  /*0580*/  IMAD.MOV.U32 R7, RZ, RZ, R17 ;  /* 0x000000ffff077224 */ /* 0x000fce00078e0011 */
.L_x_69:
[----:B------:R-:W-:-:S13]  /*0590*/  ISETP.NE.AND P2, PT, R8, RZ, PT ;  /* 0x000000ff0800720c */ /* 0x000fda0003f45270 */
[----:B------:R-:W-:Y:S05]  /*05a0*/  @!P2 BRA `(.L_x_71) ;  /* 0x000000040008a947 */ /* 0x000fea0003800000 */
[----:B------:R-:W-:Y:S02]  /*05b0*/  IADD3 R4, PT, PT, R8, -0x1, RZ ;  /* 0xffffffff08047810 */ /* 0x000fe40007ffe0ff */
[----:B------:R-:W-:Y:S02]  /*05c0*/  LOP3.LUT P2, R6, R12, 0x3, RZ, 0xc0, !PT ;  /* 0x000000030c067812 */ /* 0x000fe4000784c0ff */
[----:B------:R-:W-:-:S13]  /*05d0*/  ISETP.GE.U32.AND P3, PT, R4, 0x3, PT ;  /* 0x000000030400780c */ /* 0x000fda0003f66070 */
[----:B------:R-:W-:Y:S05]  /*05e0*/  @!P3 BRA `(.L_x_72) ;  /* 0x000000000070b947 */ /* 0x000fea0003800000 */
[----:B------:R-:W1:Y:S01]  /*05f0*/  LDC.64 R16, c[0x0][0x398] ;  /* 0x0000e600ff107b82 */ /* 0x000e620000000a00 */
[----:B------:R-:W-:Y:S01]  /*0600*/  IADD3 R21, PT, PT, R14, R7, RZ ;  /* 0x000000070e157210 */ /* 0x000fe20007ffe0ff */
[----:B0-----:R-:W-:-:S06]  /*0610*/  IMAD.IADD R19, R11, 0x1, R7 ;  /* 0x000000010b137824 */ /* 0x001fcc00078e0207 */
[----:B------:R-:W0:Y:S01]  /*0620*/  LDC.64 R4, c[0x0][0x390] ;  /* 0x0000e400ff047b82 */ /* 0x000e220000000a00 */
[----:B-1----:R-:W-:-:S06]  /*0630*/  IMAD.WIDE.U32 R16, R21, 0x4, R16 ;  /* 0x0000000415107825 */ /* 0x002fcc00078e0010 */
[----:B------:R-:W2:Y:S01]  /*0640*/  LDG.E R16, desc[UR8][R16.64] ;  /* 0x0000000810107981 */ /* 0x000ea2000c1e1900 */
[----:B0-----:R-:W-:Y:S02]  /*0650*/  IMAD.WIDE R4, R19, 0x4, R4 ;  /* 0x0000000413047825 */ /* 0x001fe400078e0204 */
[----:B------:R-:W0:Y:S03]  /*0660*/  LDC.64 R18, c[0x0][0x398] ;  /* 0x0000e600ff127b82 */ /* 0x000e260000000a00 */
[----:B------:R-:W2:Y:S01]  /*0670*/  LDG.E R20, desc[UR8][R4.64] ;  /* 0x0000000804147981 */ /* 0x000ea2000c1e1900 */
[----:B------:R-:W-:-:S04]  /*0680*/  IADD3 R21, P3, PT, R14, R7, RZ ;  /* 0x000000070e157210 */ /* 0x000fc80007f7e0ff */
[----:B------:R-:W-:Y:S02]  /*0690*/  IADD3.X R22, PT, PT, RZ, RZ, RZ, P3, !PT ;  /* 0x000000ffff167210 */ /* 0x000fe40001ffe4ff */
[----:B0-----:R-:W-:-:S04]  /*06a0*/  LEA R18, P3, R21, R18, 0x2 ;  /* 0x0000001215127211 */ /* 0x001fc800078610ff */
[----:B------:R-:W-:Y:S01]  /*06b0*/  LEA.HI.X R19, R21, R19, R22, 0x2, P3 ;  /* 0x0000001315137211 */ /* 0x000fe200018f1416 */
        /* <DEDUP_REMOVED lines=11> */
[----:B------:R-:W0:Y:S01]  /*0770*/  LDG.E R20, desc[UR8][R18.64+0xc] ;  /* 0x00000c0812147981 */ /* 0x000e22000c1e1900 */
[----:B------:R-:W-:Y:S01]  /*0780*/  IADD3 R7, PT, PT, R7, 0x4, RZ ;  /* 0x0000000407077810 */ /* 0x000fe20007ffe0ff */
[----:B0-----:R-:W-:-:S05]  /*0790*/  FFMA R15, R16, R20, R17 ;  /* 0x00000014100f7223 */ /* 0x001fca0000000011 */
[----:B------:R1:W-:Y:S02]  /*07a0*/  STG.E desc[UR8][R2.64], R15 ;  /* 0x0000000f02007986 */ /* 0x0003e4000c101908 */
.L_x_72:
[----:B------:R-:W-:Y:S05]  /*07b0*/  @!P2 BRA `(.L_x_71) ;  /* 0x000000000084a947 */ /* 0x000fea0003800000 */
[----:B-1----:R-:W1:Y:S01]  /*07c0*/  LDC.64 R16, c[0x0][0x398] ;  /* 0x0000e600ff107b82 */ /* 0x002e620000000a00 */
[----:B------:R-:W-:-:S07]  /*07d0*/  ISETP.NE.AND P2, PT, R6, 0x1, PT ;  /* 0x000000010600780c */ /* 0x000fce0003f45270 */
[----:B------:R-:W2:Y:S06]  /*07e0*/  LDC.64 R4, c[0x0][0x390] ;  /* 0x0000e400ff047b82 */ /* 0x000eac0000000a00 */
[----:B0-----:R-:W-:Y:S01]  /*07f0*/  @P2 IMAD.IADD R19, R14, 0x1, R7 ;  /* 0x000000010e132824 */ /* 0x001fe200078e0207 */
[----:B------:R-:W-:-:S03]  /*0800*/  @P2 IADD3 R21, PT, PT, R11, R7, RZ ;  /* 0x000000070b152210 */ /* 0x000fc60007ffe0ff */
[----:B-1----:R-:W-:Y:S02]  /*0810*/  @P2 IMAD.WIDE.U32 R18, R19, 0x4, R16 ;  /* 0x0000000413122825 */ /* 0x002fe400078e0010 */
[----:B------:R-:W0:Y:S04]  /*0820*/  @P2 LDC.64 R16, c[0x0][0x398] ;  /* 0x0000e600ff102b82 */ /* 0x000e280000000a00 */
[----:B------:R-:W3:Y:S01]  /*0830*/  @P2 LDG.E R18, desc[UR8][R18.64] ;  /* 0x0000000812122981 */ /* 0x000ee2000c1e1900 */
[----:B--2---:R-:W-:-:S05]  /*0840*/  @P2 IMAD.WIDE R4, R21, 0x4, R4 ;  /* 0x0000000415042825 */ /* 0x004fca00078e0204 */
[----:B------:R-:W3:Y:S01]  /*0850*/  @P2 LDG.E R6, desc[UR8][R4.64] ;  /* 0x0000000804062981 */ /* 0x000ee2000c1e1900 */
[----:B------:R-:W-:-:S04]  /*0860*/  @P2 IADD3 R20, P3, PT, R14, R7, RZ ;  /* 0x000000070e142210 */ /* 0x000fc80007f7e0ff */
[----:B------:R-:W-:Y:S02]  /*0870*/  @P2 IADD3.X R21, PT, PT, RZ, RZ, RZ, P3, !PT ;  /* 0x000000ffff152210 */ /* 0x000fe40001ffe4ff */
[----:B0-----:R-:W-:-:S04]  /*0880*/  @P2 LEA R16, P3, R20, R16, 0x2 ;  /* 0x0000001014102211 */ /* 0x001fc800078610ff */
[----:B------:R-:W-:Y:S02]  /*0890*/  @P2 LEA.HI.X R17, R20, R17, R21, 0x2, P3 ;  /* 0x0000001114112211 */ /* 0x000fe400018f1415 */
[----:B------:R-:W0:Y:S01]  /*08a0*/  LDC.64 R20, c[0x0][0x390] ;  /* 0x0000e400ff147b82 */ /* 0x000e220000000a00 */
[----:B---3-5:R-:W-:Y:S01]  /*08b0*/  @P2 FFMA R23, R6, R18, R15 ;  /* 0x0000001206172223 */ /* 0x028fe2000000000f */
[----:B------:R-:W-:-:S06]  /*08c0*/  LOP3.LUT R12, R12, 0x1, RZ, 0xc0, !PT ;  /* 0x000000010c0c7812 */ /* 0x000fcc00078ec0ff */
[----:B------:R-:W1:Y:S01]  /*08d0*/  LDC.64 R18, c[0x0][0x398] ;  /* 0x0000e600ff127b82 */ /* 0x000e620000000a00 */
[----:B------:R2:W-:Y:S04]  /*08e0*/  @P2 STG.E desc[UR8][R2.64], R23 ;  /* 0x0000001702002986 */ /* 0x0005e8000c101908 */
[----:B------:R-:W3:Y:S04]  /*08f0*/  @P2 LDG.E R6, desc[UR8][R4.64+0x4] ;  /* 0x0000040804062981 */ /* 0x000ee8000c1e1900 */
[----:B------:R-:W3:Y:S01]  /*0900*/  @P2 LDG.E R16, desc[UR8][R16.64+0x4] ;  /* 0x0000040810102981 */ /* 0x000ee2000c1e1900 */
[----:B------:R-:W-:Y:S01]  /*0910*/  ISETP.NE.U32.AND P3, PT, R12, 0x1, PT ;  /* 0x000000010c00780c */ /* 0x000fe20003f65070 */
[----:B------:R-:W-:-:S12]  /*0920*/  @P2 VIADD R7, R7, 0x2 ;  /* 0x0000000207072836 */ /* 0x000fd80000000000 */
[-C--:B------:R-:W-:Y:S02]  /*0930*/  @!P3 IADD3 R25, PT, PT, R11, R7.reuse, RZ ;  /* 0x000000070b19b210 */ /* 0x080fe40007ffe0ff */
[----:B------:R-:W-:-:S03]  /*0940*/  @!P3 IADD3 R7, PT, PT, R14, R7, RZ ;  /* 0x000000070e07b210 */ /* 0x000fc60007ffe0ff */
[----:B0-----:R-:W-:-:S04]  /*0950*/  @!P3 IMAD.WIDE R20, R25, 0x4, R20 ;  /* 0x000000041914b825 */ /* 0x001fc800078e0214 */
[----:B-1----:R-:W-:-:S04]  /*0960*/  @!P3 IMAD.WIDE.U32 R18, R7, 0x4, R18 ;  /* 0x000000040712b825 */ /* 0x002fc800078e0012 */
[----:B---3--:R-:W-:-:S05]  /*0970*/  @P2 FFMA R15, R6, R16, R23 ;  /* 0x00000010060f2223 */ /* 0x008fca0000000017 */
[----:B------:R2:W-:Y:S04]  /*0980*/  @P2 STG.E desc[UR8][R2.64], R15 ;  /* 0x0000000f02002986 */ /* 0x0005e8000c101908 */
[----:B------:R-:W3:Y:S04]  /*0990*/  @!P3 LDG.E R20, desc[UR8][R20.64] ;  /* 0x000000081414b981 */ /* 0x000ee8000c1e1900 */
[----:B------:R-:W3:Y:S02]  /*09a0*/  @!P3 LDG.E R18, desc[UR8][R18.64] ;  /* 0x000000081212b981 */ /* 0x000ee4000c1e1900 */
[----:B---3--:R-:W-:-:S05]  /*09b0*/  @!P3 FFMA R5, R20, R18, R15 ;  /* 0x000000121405b223 */ /* 0x008fca000000000f */
[----:B------:R2:W-:Y:S02]  /*09c0*/  @!P3 STG.E desc[UR8][R2.64], R5 ;  /* 0x000000050200b986 */ /* 0x0005e4000c101908 */
.L_x_71:
[----:B------:R-:W-:Y:S05]  /*09d0*/  @P0 BRA `(.L_x_73) ;  /* 0xfffffff400f00947 */ /* 0x000fea000383ffff */
[----:B------:R-:W-:Y:S05]  /*09e0*/  @!P1 BRA `(.L_x_74) ;  /* 0xfffffff400d49947 */ /* 0x000fea000383ffff */
[----:B------:R-:W-:Y:S05]  /*09f0*/  EXIT ;  /* 0x000000000000794d */ /* 0x000fea0003800000 */
.L_x_75:
        /* <DEDUP_REMOVED lines=16> */
.L_x_176:


//--------------------- .text._Z4rr_1iPfPKiii     --------------------------
	.section	.text._Z4rr_1iPfPKiii,"ax",@progbits
	.align	128
        .global         _Z4rr_1iPfPKiii
        .type           _Z4rr_1iPfPKiii,@function
        .size           _Z4rr_1iPfPKiii,(.L_x_172 - _Z4rr_1iPfPKiii)
        .other          _Z4rr_1iPfPKiii,@"STO_CUDA_ENTRY STV_DEFAULT"
_Z4rr_1iPfPKiii:
.text._Z4rr_1iPfPKiii:
        /* <DEDUP_REMOVED lines=16> */
[----:B------:R-:W-:Y:S01]  /*0100*/  I2FP.F32.S32 R5, R10 ;  /* 0x0000000a00057245 */ /* 0x000fe20000201400 */
[----:B------:R-:W2:Y:S01]  /*0110*/  LDCU.64 UR8, c[0x0][0x358] ;  /* 0x00006b00ff0877ac */ /* 0x000ea20008000a00 */
[C---:B------:R-:W-:Y:S02]  /*0120*/  LOP3.LUT R8, R10.reuse, 0x3, RZ, 0xc0, !PT ;  /* 0x000000030a087812 */ /* 0x040fe400078ec0ff */
[----:B------:R-:W-:-:S02]  /*0130*/  LOP3.LUT R10, R10, 0x7ffffff8, RZ, 0xc0, !PT ;  /* 0x7ffffff80a0a7812 */ /* 0x000fc400078ec0ff */
[----:B------:R-:W-:Y:S02]  /*0140*/  IADD3 R12, PT, PT, R6, -0x1, RZ ;  /* 0xffffffff060c7810 */ /* 0x000fe40007ffe0ff */
[----:B------:R-:W-:Y:S02]  /*0150*/  IADD3 R13, PT, PT, R7, -0x1, RZ ;  /* 0xffffffff070d7810 */ /* 0x000fe40007ffe0ff */
[----:B------:R-:W-:Y:S01]  /*0160*/  IADD3 R14, PT, PT, -R9, RZ, RZ ;  /* 0x000000ff090e7210 */ /* 0x000fe20007ffe1ff */
[----:B0-----:R-:W-:Y:S01]  /*0170*/  UIADD3 UR4, UP0, UPT, UR4, 0x20, URZ ;  /* 0x0000002004047890 */ /* 0x001fe2000ff1e0ff */
[----:B-1----:R-:W-:-:S03]  /*0180*/  IMAD R11, R11, UR6, RZ ;  /* 0x000000060b0b7c24 */ /* 0x002fc6000f8e02ff */
[----:B------:R-:W-:-:S12]  /*0190*/  UIADD3.X UR5, UPT, UPT, URZ, UR5, URZ, UP0, !UPT ;  /* 0x00000005ff057290 */ /* 0x000fd800087fe4ff */
.L_x_123:
[----:B0-2---:R-:W0:Y:S01]  /*01a0*/  LDC.64 R2, c[0x0][0x398] ;  /* 0x0000e600ff027b82 */ /* 0x005e220000000a00 */
[----:B------:R-:W-:Y:S01]  /*01b0*/  HFMA2 R16, -RZ, RZ, 0, 0 ;  /* 0x00000000ff107431 */ /* 0x000fe200000001ff */
[----:B------:R-:W-:Y:S01]  /*01c0*/  MOV R20, RZ ;  /* 0x000000ff00147202 */ /* 0x000fe20000000f00 */
[----:B-1----:R-:W-:Y:S01]  /*01d0*/  HFMA2 R0, -RZ, RZ, 0, 0 ;  /* 0x00000000ff007431 */ /* 0x002fe200000001ff */
[----:B0-----:R-:W-:Y:S01]  /*01e0*/  ISETP.GE.U32.AND P0, PT, R2, 0x10, PT ;  /* 0x000000100200780c */ /* 0x001fe20003f06070 */
[----:B------:R-:W-:Y:S01]  /*01f0*/  IMAD R15, R4, R2, RZ ;  /* 0x00000002040f7224 */ /* 0x000fe200078e02ff */
[----:B------:R-:W-:-:S04]  /*0200*/  IADD3 R4, PT, PT, R11, R4, RZ ;  /* 0x000000040b047210 */ /* 0x000fc80007ffe0ff */
[----:B------:R-:W-:-:S07]  /*0210*/  ISETP.GE.AND P2, PT, R4, R3, PT ;  /* 0x000000030400720c */ /* 0x000fce0003f46270 */
[----:B------:R-:W-:Y:S06]  /*0220*/  @!P0 BRA `(.L_x_76) ;  /* 0x00000004002c8947 */ /* 0x000fec0003800000 */
[----:B------:R-:W-:Y:S01]  /*0230*/  IMAD.MOV.U32 R16, RZ, RZ, RZ ;  /* 0x000000ffff107224 */ /* 0x000fe200078e00ff */
[----:B------:R-:W-:Y:S02]  /*0240*/  MOV R3, R15 ;  /* 0x0000000f00037202 */ /* 0x000fe40000000f00 */
[----:B------:R-:W-:-:S07]  /*0250*/  MOV R17, R14 ;  /* 0x0000000e00117202 */ /* 0x000fce0000000f00 */
.L_x_77:
        /* <DEDUP_REMOVED lines=18> */
[----:B------:R0:W5:Y:S01]  /*0380*/  LDG.E R34, desc[UR8][R18.64+0x1c] ;  /* 0x00001c0812227981 */ /* 0x000162000c1e1900 */
[----:B------:R-:W-:-:S02]  /*0390*/  IADD3 R17, PT, PT, R17, 0x10, RZ ;  /* 0x0000001011117810 */ /* 0x000fc40007ffe0ff */
[----:B------:R-:W-:Y:S02]  /*03a0*/  IADD3 R3, PT, PT, R3, 0x10, RZ ;  /* 0x0000001003037810 */ /* 0x000fe40007ffe0ff */
[----:B------:R-:W-:Y:S02]  /*03b0*/  ISETP.NE.AND P0, PT, R17, RZ, PT ;  /* 0x000000ff1100720c */ /* 0x000fe40003f05270 */
[----:B--2---:R-:W-:Y:S02]  /*03c0*/  I2FP.F32.S32 R35, R35 ;  /* 0x0000002300237245 */ /* 0x004fe40000201400 */
[----:B---3--:R-:W-:-:S03]  /*03d0*/  I2FP.F32.S32 R33, R33 ;  /* 0x0000002100217245 */ /* 0x008fc60000201400 */
[C---:B------:R-:W-:Y:S01]  /*03e0*/  FADD R0, R35.reuse, R0 ;  /* 0x0000000023007221 */ /* 0x040fe20000000000 */
[----:B------:R-:W-:Y:S01]  /*03f0*/  FFMA R16, R35, R35, R16 ;  /* 0x0000002323107223 */ /* 0x000fe20000000010 */
[----:B----4-:R-:W-:Y:S02]  /*0400*/  I2FP.F32.S32 R35, R32 ;  /* 0x0000002000237245 */ /* 0x010fe40000201400 */
[----:B------:R-:W-:Y:S01]  /*0410*/  FADD R0, R0, R33 ;  /* 0x0000002100007221 */ /* 0x000fe20000000000 */
[----:B------:R-:W-:Y:S01]  /*0420*/  FFMA R16, R33, R33, R16 ;  /* 0x0000002121107223 */ /* 0x000fe20000000010 */
[----:B-----5:R-:W-:Y:S02]  /*0430*/  I2FP.F32.S32 R31, R31 ;  /* 0x0000001f001f7245 */ /* 0x020fe40000201400 */
[----:B------:R-:W-:Y:S01]  /*0440*/  FADD R0, R0, R35 ;  /* 0x0000002300007221 */ /* 0x000fe20000000000 */
[----:B------:R-:W-:Y:S01]  /*0450*/  FFMA R16, R35, R35, R16 ;  /* 0x0000002323107223 */ /* 0x000fe20000000010 */
[----:B0-----:R-:W-:-:S02]  /*0460*/  I2FP.F32.S32 R19, R30 ;  /* 0x0000001e00137245 */ /* 0x001fc40000201400 */
[----:B------:R-:W-:Y:S01]  /*0470*/  FADD R0, R0, R31 ;  /* 0x0000001f00007221 */ /* 0x000fe20000000000 */
[----:B------:R-:W-:Y:S01]  /*0480*/  FFMA R16, R31, R31, R16 ;  /* 0x0000001f1f107223 */ /* 0x000fe20000000010 */
[----:B------:R-:W-:Y:S02]  /*0490*/  I2FP.F32.S32 R29, R29 ;  /* 0x0000001d001d7245 */ /* 0x000fe40000201400 */
[----:B------:R-:W-:Y:S01]  /*04a0*/  FADD R0, R0, R19 ;  /* 0x0000001300007221 */ /* 0x000fe20000000000 */
[----:B------:R-:W-:Y:S01]  /*04b0*/  FFMA R16, R19, R19, R16 ;  /* 0x0000001313107223 */ /* 0x000fe20000000010 */
[----:B------:R-:W-:Y:S02]  /*04c0*/  I2FP.F32.S32 R19, R28 ;  /* 0x0000001c00137245 */ /* 0x000fe40000201400 */
[----:B------:R-:W-:Y:S01]  /*04d0*/  FADD R0, R0, R29 ;  /* 0x0000001d00007221 */ /* 0x000fe20000000000 */
[----:B------:R-:W-:Y:S01]  /*04e0*/  FFMA R16, R29, R29, R16 ;  /* 0x0000001d1d107223 */ /* 0x000fe20000000010 */
[----:B------:R-:W-:-:S02]  /*04f0*/  I2FP.F32.S32 R27, R27 ;  /* 0x0000001b001b7245 */ /* 0x000fc40000201400 */
        /* <DEDUP_REMOVED lines=25> */
[----:B------:R-:W-:-:S03]  /*0690*/  FFMA R16, R19, R19, R16 ;  /* 0x0000001313107223 */ /* 0x000fc60000000010 */
[----:B------:R-:W-:Y:S01]  /*06a0*/  FADD R0, R0, R21 ;  /* 0x0000001500007221 */ /* 0x000fe20000000000 */
[----:B------:R-:W-:Y:S01]  /*06b0*/  FFMA R16, R21, R21, R16 ;  /* 0x0000001515107223 */ /* 0x000fe20000000010 */
[----:B------:R-:W-:Y:S06]  /*06c0*/  @P0 BRA `(.L_x_77) ;  /* 0xfffffff800e40947 */ /* 0x000fec000383ffff */
[----:B------:R-:W-:-:S07]  /*06d0*/  IMAD.MOV.U32 R20, RZ, RZ, R9 ;  /* 0x000000ffff147224 */ /* 0x000fce00078e0009 */
.L_x_76:
        /* <DEDUP_REMOVED lines=16> */
[----:B------:R-:W-:-:S02]  /*07e0*/  IADD3 R20, PT, PT, R20, 0x8, RZ ;  /* 0x0000000814147810 */ /* 0x000fc40007ffe0ff */
[----:B--2---:R-:W-:Y:S02]  /*07f0*/  I2FP.F32.S32 R23, R22 ;  /* 0x0000001600177245 */ /* 0x004fe40000201400 */
[----:B---3--:R-:W-:-:S03]  /*0800*/  I2FP.F32.S32 R25, R24 ;  /* 0x0000001800197245 */ /* 0x008fc60000201400 */
[----:B------:R-:W-:Y:S01]  /*0810*/  FADD R0, R0, R23 ;  /* 0x0000001700007221 */ /* 0x000fe20000000000 */
        /* <DEDUP_REMOVED lines=18> */
[----:B------:R-:W-:-:S03]  /*0940*/  FFMA R16, R17, R17, R16 ;  /* 0x0000001111107223 */ /* 0x000fc60000000010 */
[----:B------:R-:W-:Y:S01]  /*0950*/  FADD R0, R0, R21 ;  /* 0x0000001500007221 */ /* 0x000fe20000000000 */
[----:B------:R-:W-:-:S07]  /*0960*/  FFMA R16, R21, R21, R16 ;  /* 0x0000001515107223 */ /* 0x000fce0000000010 */
.L_x_79:
        /* <DEDUP_REMOVED lines=10> */
[----:B------:R-:W5:Y:S01]  /*0a10*/  LDG.E R23, desc[UR8][R18.64+0xc] ;  /* 0x00000c0812177981 */ /* 0x000f62000c1e1900 */
        /* <DEDUP_REMOVED lines=10> */
[----:B------:R-:W-:-:S03]  /*0ac0*/  FFMA R3, R16, R16, R3 ;  /* 0x0000001010037223 */ /* 0x000fc60000000003 */
[----:B------:R-:W-:Y:S01]  /*0ad0*/  FADD R0, R0, R22 ;  /* 0x0000001600007221 */ /* 0x000fe20000000000 */
[----:B------:R-:W-:-:S07]  /*0ae0*/  FFMA R16, R22, R22, R3 ;  /* 0x0000001616107223 */ /* 0x000fce0000000003 */
.L_x_80:
[----:B------:R-:W-:Y:S05]  /*0af0*/  @!P1 BRA `(.L_x_78) ;  /* 0x0000000000489947 */ /* 0x000fea0003800000 */
[----:B------:R-:W0:Y:S01]  /*0b00*/  LDC.64 R18, c[0x0][0x390] ;  /* 0x0000e400ff127b82 */ /* 0x000e220000000a00 */
[----:B------:R-:W-:-:S05]  /*0b10*/  IADD3 R3, PT, PT, R15, R20, RZ ;  /* 0x000000140f037210 */ /* 0x000fca0007ffe0ff */
[----:B0-----:R-:W-:-:S05]  /*0b20*/  IMAD.WIDE R18, R3, 0x4, R18 ;  /* 0x0000000403127825 */ /* 0x001fca00078e0212 */
[----:B--2---:R-:W2:Y:S01]  /*0b30*/  LDG.E R3, desc[UR8][R18.64] ;  /* 0x0000000812037981 */ /* 0x004ea2000c1e1900 */
[----:B------:R-:W-:Y:S02]  /*0b40*/  ISETP.NE.AND P0, PT, R8, 0x1, PT ;  /* 0x000000010800780c */ /* 0x000fe40003f05270 */
[----:B--2---:R-:W-:-:S05]  /*0b50*/  I2FP.F32.S32 R3, R3 ;  /* 0x0000000300037245 */ /* 0x004fca0000201400 */
[----:B------:R-:W-:Y:S01]  /*0b60*/  FADD R0, R0, R3 ;  /* 0x0000000300007221 */ /* 0x000fe20000000000 */
[----:B------:R-:W-:-:S05]  /*0b70*/  FFMA R16, R3, R3, R16 ;  /* 0x0000000303107223 */ /* 0x000fca0000000010 */
[----:B------:R-:W-:Y:S05]  /*0b80*/  @!P0 BRA `(.L_x_78) ;  /* 0x0000000000248947 */ /* 0x000fea0003800000 */
[----:B------:R-:W-:Y:S01]  /*0b90*/  ISETP.NE.AND P0, PT, R8, 0x2, PT ;  /* 0x000000020800780c */ /* 0x000fe20003f05270 */
[----:B------:R-:W2:-:S12]  /*0ba0*/  LDG.E R3, desc[UR8][R18.64+0x4] ;  /* 0x0000040812037981 */ /* 0x000e98000c1e1900 */
[----:B------:R-:W3:Y:S01]  /*0bb0*/  @P0 LDG.E R17, desc[UR8][R18.64+0x8] ;  /* 0x0000080812110981 */ /* 0x000ee2000c1e1900 */
[----:B--2---:R-:W-:-:S05]  /*0bc0*/  I2FP.F32.S32 R3, R3 ;  /* 0x0000000300037245 */ /* 0x004fca0000201400 */
[----:B------:R-:W-:Y:S01]  /*0bd0*/  FADD R0, R0, R3 ;  /* 0x0000000300007221 */ /* 0x000fe20000000000 */
[----:B------:R-:W-:Y:S01]  /*0be0*/  FFMA R16, R3, R3, R16 ;  /* 0x0000000303107223 */ /* 0x000fe20000000010 */
[----:B---3--:R-:W-:-:S05]  /*0bf0*/  @P0 I2FP.F32.S32 R17, R17 ;  /* 0x0000001100110245 */ /* 0x008fca0000201400 */
[----:B------:R-:W-:Y:S01]  /*0c00*/  @P0 FADD R0, R0, R17 ;  /* 0x0000001100000221 */ /* 0x000fe20000000000 */
[----:B------:R-:W-:-:S07]  /*0c10*/  @P0 FFMA R16, R17, R17, R16 ;  /* 0x0000001111100223 */ /* 0x000fce0000000010 */
.L_x_78:
[----:B------:R-:W0:Y:S01]  /*0c20*/  MUFU.RCP R22, R5 ;  /* 0x0000000500167308 */ /* 0x000e220000001000 */
[----:B------:R-:W-:Y:S01]  /*0c30*/  ISETP.GE.U32.AND P3, PT, R2, 0x8, PT ;  /* 0x000000080200780c */ /* 0x000fe20003f66070 */
[----:B------:R-:W-:Y:S06]  /*0c40*/  BSSY.RECONVERGENT B2, `(.L_x_81) ;  /* 0x000000c000027945 */ /* 0x000fec0003800200 */
[----:B------:R-:W1:Y:S01]  /*0c50*/  FCHK P0, R0, R5 ;  /* 0x0000000500007302 */ /* 0x000e620000000000 */
[----:B0-----:R-:W-:-:S04]  /*0c60*/  FFMA R3, -R5, R22, 1 ;  /* 0x3f80000005037423 */ /* 0x001fc80000000116 */
[----:B------:R-:W-:-:S04]  /*0c70*/  FFMA R22, R22, R3, R22 ;  /* 0x0000000316167223 */ /* 0x000fc80000000016 */
[----:B------:R-:W-:-:S04]  /*0c80*/  FFMA R3, R22, R0, RZ ;  /* 0x0000000016037223 */ /* 0x000fc800000000ff */
[----:B------:R-:W-:-:S04]  /*0c90*/  FFMA R2, -R5, R3, R0 ;  /* 0x0000000305027223 */ /* 0x000fc80000000100 */
[----:B------:R-:W-:Y:S01]  /*0ca0*/  FFMA R22, R22, R2, R3 ;  /* 0x0000000216167223 */ /* 0x000fe20000000003 */
[----:B-1----:R-:W-:Y:S06]  /*0cb0*/  @!P0 BRA `(.L_x_82) ;  /* 0x0000000000108947 */ /* 0x002fec0003800000 */
[----:B------:R-:W-:Y:S02]  /*0cc0*/  MOV R3, R5 ;  /* 0x0000000500037202 */ /* 0x000fe40000000f00 */
[----:B------:R-:W-:-:S07]  /*0cd0*/  MOV R2, 0xcf0 ;  /* 0x00000cf000027802 */ /* 0x000fce0000000f00 */
[----:B--2---:R-:W-:Y:S05]  /*0ce0*/  CALL.REL.NOINC `($__internal_2_$__cuda_sm3x_div_rn_noftz_f32_slowpath) ;  /* 0x0000001400a47944 */ /* 0x004fea0003c00000 */
[----:B------:R-:W-:-:S07]  /*0cf0*/  IMAD.MOV.U32 R22, RZ, RZ, R0 ;  /* 0x000000ffff167224 */ /* 0x000fce00078e0000 */
.L_x_82:
[----:B--2---:R-:W-:Y:S05]  /*0d00*/  BSYNC.RECONVERGENT B2 ;  /* 0x0000000000027941 */ /* 0x004fea0003800200 */
.L_x_81:
[----:B------:R-:W0:Y:S01]  /*0d10*/  MUFU.RCP R0, R5 ;  /* 0x0000000500007308 */ /* 0x000e220000001000 */
[----:B------:R-:W-:Y:S07]  /*0d20*/  BSSY.RECONVERGENT B2, `(.L_x_83) ;  /* 0x000000c000027945 */ /* 0x000fee0003800200 */
        /* <DEDUP_REMOVED lines=8> */
[----:B------:R-:W-:Y:S02]  /*0db0*/  MOV R3, R5 ;  /* 0x0000000500037202 */ /* 0x000fe40000000f00 */
[----:B------:R-:W-:-:S07]  /*0dc0*/  MOV R2, 0xde0 ;  /* 0x00000de000027802 */ /* 0x000fce0000000f00 */
[----:B------:R-:W-:Y:S05]  /*0dd0*/  CALL.REL.NOINC `($__internal_2_$__cuda_sm3x_div_rn_noftz_f32_slowpath) ;  /* 0x0000001400687944 */ /* 0x000fea0003c00000 */
.L_x_84:
[----:B------:R-:W-:Y:S05]  /*0de0*/  BSYNC.RECONVERGENT B2 ;  /* 0x0000000000027941 */ /* 0x000fea0003800200 */
.L_x_83:
[----:B------:R-:W-:Y:S01]  /*0df0*/  FFMA R0, -R22, R22, R0 ;  /* 0x0000001616007223 */ /* 0x000fe20000000100 */
[----:B------:R-:W-:Y:S03]  /*0e00*/  BSSY.RECONVERGENT B0, `(.L_x_85) ;  /* 0x000000d000007945 */ /* 0x000fe60003800200 */
[----:B------:R0:W1:Y:S01]  /*0e10*/  MUFU.RSQ R17, R0 ;  /* 0x0000000000117308 */ /* 0x0000620000001400 */
[----:B------:R-:W-:-:S04]  /*0e20*/  IADD3 R2, PT, PT, R0, -0xd000000, RZ ;  /* 0xf300000000027810 */ /* 0x000fc80007ffe0ff */
[----:B------:R-:W-:-:S13]  /*0e30*/  ISETP.GT.U32.AND P0, PT, R2, 0x727fffff, PT ;  /* 0x727fffff0200780c */ /* 0x000fda0003f04070 */
[----:B01----:R-:W-:Y:S05]  /*0e40*/  @!P0 BRA `(.L_x_86) ;  /* 0x0000000000108947 */ /* 0x003fea0003800000 */
[----:B------:R-:W-:-:S07]  /*0e50*/  MOV R19, 0xe70 ;  /* 0x00000e7000137802 */ /* 0x000fce0000000f00 */
[----:B------:R-:W-:Y:S05]  /*0e60*/  CALL.REL.NOINC `($__internal_1_$__cuda_sm20_sqrt_rn_f32_slowpath) ;  /* 0x0000001000e87944 */ /* 0x000fea0003c00000 */
[----:B------:R-:W-:Y:S01]  /*0e70*/  MOV R3, R0 ;  /* 0x0000000000037202 */ /* 0x000fe20000000f00 */
[----:B------:R-:W-:Y:S06]  /*0e80*/  BRA `(.L_x_87) ;  /* 0x0000000000107947 */ /* 0x000fec0003800000 */
.L_x_86:
[----:B------:R-:W-:Y:S01]  /*0e90*/  FMUL.FTZ R3, R0, R17 ;  /* 0x0000001100037220 */ /* 0x000fe20000410000 */
[----:B------:R-:W-:-:S03]  /*0ea0*/  FMUL.FTZ R2, R17, 0.5 ;  /* 0x3f00000011027820 */ /* 0x000fc60000410000 */
[----:B------:R-:W-:-:S04]  /*0eb0*/  FFMA R0, -R3, R3, R0 ;  /* 0x0000000303007223 */ /* 0x000fc80000000100 */
[----:B------:R-:W-:-:S07]  /*0ec0*/  FFMA R3, R0, R2, R3 ;  /* 0x0000000200037223 */ /* 0x000fce0000000003 */
.L_x_87:
[----:B------:R-:W-:Y:S05]  /*0ed0*/  BSYNC.RECONVERGENT B0 ;  /* 0x0000000000007941 */ /* 0x000fea0003800200 */
.L_x_85:
[----:B------:R-:W-:Y:S01]  /*0ee0*/  HFMA2 R20, -RZ, RZ, 0, 0 ;  /* 0x00000000ff147431 */ /* 0x000fe200000001ff */
[----:B------:R-:W-:Y:S06]  /*0ef0*/  @!P3 BRA `(.L_x_88) ;  /* 0x000000080060b947 */ /* 0x000fec0003800000 */
[----:B------:R-:W0:Y:S01]  /*0f00*/  LDC.64 R16, c[0x0][0x390] ;  /* 0x0000e400ff107b82 */ /* 0x000e220000000a00 */
[----:B------:R-:W-:-:S07]  /*0f10*/  MOV R28, RZ ;  /* 0x000000ff001c7202 */ /* 0x000fce0000000f00 */
.L_x_105:
[----:B-1----:R-:W-:-:S05]  /*0f20*/  IADD3 R21, PT, PT, R15, R28, RZ ;  /* 0x0000001c0f157210 */ /* 0x002fca0007ffe0ff */
[----:B0-----:R-:W-:-:S05]  /*0f30*/  IMAD.WIDE R18, R21, 0x4, R16 ;  /* 0x0000000415127825 */ /* 0x001fca00078e0210 */
[----:B------:R-:W2:Y:S01]  /*0f40*/  LDG.E R0, desc[UR8][R18.64] ;  /* 0x0000000812007981 */ /* 0x000ea2000c1e1900 */
[----:B------:R-:W0:Y:S01]  /*0f50*/  MUFU.RCP R2, R3 ;  /* 0x0000000300027308 */ /* 0x000e220000001000 */
[----:B------:R-:W-:Y:S01]  /*0f60*/  VIADD R28, R28, 0x8 ;  /* 0x000000081c1c7836 */ /* 0x000fe20000000000 */
[----:B------:R-:W-:Y:S04]  /*0f70*/  BSSY.RECONVERGENT B2, `(.L_x_89) ;  /* 0x000000e000027945 */ /* 0x000fe80003800200 */
[----:B------:R-:W-:Y:S01]  /*0f80*/  ISETP.NE.AND P3, PT, R28, R10, PT ;  /* 0x0000000a1c00720c */ /* 0x000fe20003f65270 */
[----:B0-----:R-:W-:-:S04]  /*0f90*/  FFMA R25, R2, -R3, 1 ;  /* 0x3f80000002197423 */ /* 0x001fc80000000803 */
[----:B------:R-:W-:Y:S01]  /*0fa0*/  FFMA R25, R2, R25, R2 ;  /* 0x0000001902197223 */ /* 0x000fe20000000002 */
[----:B--2---:R-:W-:-:S05]  /*0fb0*/  I2FP.F32.S32 R23, R0 ;  /* 0x0000000000177245 */ /* 0x004fca0000201400 */
[----:B------:R-:W-:-:S04]  /*0fc0*/  FADD R0, R23, -R22 ;  /* 0x8000001617007221 */ /* 0x000fc80000000000 */
[----:B------:R-:W0:Y:S01]  /*0fd0*/  FCHK P0, R0, R3 ;  /* 0x0000000300007302 */ /* 0x000e220000000000 */
[----:B------:R-:W-:-:S04]  /*0fe0*/  FFMA R2, R0, R25, RZ ;  /* 0x0000001900027223 */ /* 0x000fc800000000ff */
[----:B------:R-:W-:-:S04]  /*0ff0*/  FFMA R20, R2, -R3, R0 ;  /* 0x8000000302147223 */ /* 0x000fc80000000000 */
[----:B------:R-:W-:Y:S01]  /*1000*/  FFMA R23, R25, R20, R2 ;  /* 0x0000001419177223 */ /* 0x000fe20000000002 */
[----:B0-----:R-:W-:Y:S06]  /*1010*/  @!P0 BRA `(.L_x_90) ;  /* 0x00000000000c8947 */ /* 0x001fec0003800000 */
[----:B------:R-:W-:-:S07]  /*1020*/  MOV R2, 0x1040 ;  /* 0x0000104000027802 */ /* 0x000fce0000000f00 */
[----:B------:R-:W-:Y:S05]  /*1030*/  CALL.REL.NOINC `($__internal_2_$__cuda_sm3x_div_rn_noftz_f32_slowpath) ;  /* 0x0000001000d07944 */ /* 0x000fea0003c00000 */
[----:B------:R-:W-:-:S07]  /*1040*/  MOV R23, R0 ;  /* 0x0000000000177202 */ /* 0x000fce0000000f00 */
.L_x_90:
[----:B------:R-:W-:Y:S05]  /*1050*/  BSYNC.RECONVERGENT B2 ;  /* 0x0000000000027941 */ /* 0x000fea0003800200 */
.L_x_89:
[----:B------:R-:W0:Y:S02]  /*1060*/  LDC.64 R24, c[0x0][0x388] ;  /* 0x0000e200ff187b82 */ /* 0x000e240000000a00 */
[----:B0-----:R-:W-:-:S05]  /*1070*/  IMAD.WIDE R20, R21, 0x4, R24 ;  /* 0x0000000415147825 */ /* 0x001fca00078e0218 */
[----:B------:R0:W-:Y:S04]  /*1080*/  STG.E desc[UR8][R20.64], R23 ;  /* 0x0000001714007986 */ /* 0x0001e8000c101908 */
[----:B------:R-:W2:Y:S01]  /*1090*/  LDG.E R0, desc[UR8][R18.64+0x4] ;  /* 0x0000040812007981 */ /* 0x000ea2000c1e1900 */
[----:B------:R-:W1:Y:S01]  /*10a0*/  MUFU.RCP R2, R3 ;  /* 0x0000000300027308 */ /* 0x000e620000001000 */
[----:B------:R-:W-:Y:S01]  /*10b0*/  BSSY.RECONVERGENT B2, `(.L_x_91) ;  /* 0x000000e000027945 */ /* 0x000fe20003800200 */
[----:B-1----:R-:W-:Y:S01]  /*10c0*/  FFMA R29, R2, -R3, 1 ;  /* 0x3f800000021d7423 */ /* 0x002fe20000000803 */
[----:B--2---:R-:W-:-:S03]  /*10d0*/  I2FP.F32.S32 R25, R0 ;  /* 0x0000000000197245 */ /* 0x004fc60000201400 */
[----:B------:R-:W-:Y:S02]  /*10e0*/  FFMA R0, R2, R29, R2 ;  /* 0x0000001d02007223 */ /* 0x000fe40000000002 */
[----:B------:R-:W-:-:S04]  /*10f0*/  FADD R27, R25, -R22 ;  /* 0x80000016191b7221 */ /* 0x000fc80000000000 */
[----:B------:R-:W1:Y:S01]  /*1100*/  FCHK P0, R27, R3 ;  /* 0x000000031b007302 */ /* 0x000e620000000000 */
[----:B------:R-:W-:-:S04]  /*1110*/  FFMA R2, R0, R27, RZ ;  /* 0x0000001b00027223 */ /* 0x000fc800000000ff */
[----:B------:R-:W-:-:S04]  /*1120*/  FFMA R25, R2, -R3, R27 ;  /* 0x8000000302197223 */ /* 0x000fc8000000001b */
[----:B------:R-:W-:Y:S01]  /*1130*/  FFMA R25, R0, R25, R2 ;  /* 0x0000001900197223 */ /* 0x000fe20000000002 */
[----:B01----:R-:W-:Y:S06]  /*1140*/  @!P0 BRA `(.L_x_92) ;  /* 0x0000000000108947 */ /* 0x003fec0003800000 */
[----:B------:R-:W-:Y:S02]  /*1150*/  MOV R0, R27 ;  /* 0x0000001b00007202 */ /* 0x000fe40000000f00 */
[----:B------:R-:W-:-:S07]  /*1160*/  MOV R2, 0x1180 ;  /* 0x0000118000027802 */ /* 0x000fce0000000f00 */
[----:B------:R-:W-:Y:S05]  /*1170*/  CALL.REL.NOINC `($__internal_2_$__cuda_sm3x_div_rn_noftz_f32_slowpath) ;  /* 0x0000001000807944 */ /* 0x000fea0003c00000 */
[----:B------:R-:W-:-:S07]  /*1180*/  MOV R25, R0 ;  /* 0x0000000000197202 */ /* 0x000fce0000000f00 */
.L_x_92:
[----:B------:R-:W-:Y:S05]  /*1190*/  BSYNC.RECONVERGENT B2 ;  /* 0x0000000000027941 */ /* 0x000fea0003800200 */
.L_x_91:
        /* <DEDUP_REMOVED lines=17> */
.L_x_94:
[----:B------:R-:W-:Y:S05]  /*12b0*/  BSYNC.RECONVERGENT B2 ;  /* 0x0000000000027941 */ /* 0x000fea0003800200 */
.L_x_93:
        /* <DEDUP_REMOVED lines=17> */
.L_x_96:
[----:B------:R-:W-:Y:S05]  /*13d0*/  BSYNC.RECONVERGENT B2 ;  /* 0x0000000000027941 */ /* 0x000fea0003800200 */
.L_x_95:
        /* <DEDUP_REMOVED lines=13> */
[----:B------:R-:W-:Y:S01]  /*14b0*/  IMAD.MOV.U32 R0, RZ, RZ, R27 ;  /* 0x000000ffff007224 */ /* 0x000fe200078e001b */
[----:B------:R-:W-:-:S07]  /*14c0*/  MOV R2, 0x14e0 ;  /* 0x000014e000027802 */ /* 0x000fce0000000f00 */
[----:B------:R-:W-:Y:S05]  /*14d0*/  CALL.REL.NOINC `($__internal_2_$__cuda_sm3x_div_rn_noftz_f32_slowpath) ;  /* 0x0000000c00a87944 */ /* 0x000fea0003c00000 */
[----:B------:R-:W-:-:S07]  /*14e0*/  MOV R23, R0 ;  /* 0x0000000000177202 */ /* 0x000fce0000000f00 */
.L_x_98:
[----:B------:R-:W-:Y:S05]  /*14f0*/  BSYNC.RECONVERGENT B2 ;  /* 0x0000000000027941 */ /* 0x000fea0003800200 */
.L_x_97:
        /* <DEDUP_REMOVED lines=17> */
.L_x_100:
[----:B------:R-:W-:Y:S05]  /*1610*/  BSYNC.RECONVERGENT B2 ;  /* 0x0000000000027941 */ /* 0x000fea0003800200 */
.L_x_99:
        /* <DEDUP_REMOVED lines=17> */
.L_x_102:
[----:B------:R-:W-:Y:S05]  /*1730*/  BSYNC.RECONVERGENT B2 ;  /* 0x0000000000027941 */ /* 0x000fea0003800200 */
.L_x_101:
[----:B------:R0:W-:Y:S04]  /*1740*/  STG.E desc[UR8][R20.64+0x18], R23 ;  /* 0x0000181714007986 */ /* 0x0001e8000c101908 */
[----:B------:R-:W2:Y:S01]  /*1750*/  LDG.E R18, desc[UR8][R18.64+0x1c] ;  /* 0x00001c0812127981 */ /* 0x000ea2000c1e1900 */
[----:B------:R-:W1:Y:S01]  /*1760*/  MUFU.RCP R0, R3 ;  /* 0x0000000300007308 */ /* 0x000e620000001000 */
[----:B------:R-:W-:Y:S01]  /*1770*/  BSSY.RECONVERGENT B2, `(.L_x_103) ;  /* 0x000000d000027945 */ /* 0x000fe20003800200 */
[----:B-1----:R-:W-:-:S04]  /*1780*/  FFMA R29, R0, -R3, 1 ;  /* 0x3f800000001d7423 */ /* 0x002fc80000000803 */
[----:B------:R-:W-:Y:S01]  /*1790*/  FFMA R0, R0, R29, R0 ;  /* 0x0000001d00007223 */ /* 0x000fe20000000000 */
[----:B--2---:R-:W-:-:S05]  /*17a0*/  I2FP.F32.S32 R25, R18 ;  /* 0x0000001200197245 */ /* 0x004fca0000201400 */
        /* <DEDUP_REMOVED lines=9> */
.L_x_104:
[----:B------:R-:W-:Y:S05]  /*1840*/  BSYNC.RECONVERGENT B2 ;  /* 0x0000000000027941 */ /* 0x000fea0003800200 */
.L_x_103:
[----:B------:R1:W-:Y:S01]  /*1850*/  STG.E desc[UR8][R20.64+0x1c], R0 ;  /* 0x00001c0014007986 */ /* 0x0003e2000c101908 */
[----:B------:R-:W-:Y:S05]  /*1860*/  @P3 BRA `(.L_x_105) ;  /* 0xfffffff400ac3947 */ /* 0x000fea000383ffff */
[----:B-1----:R-:W-:-:S07]  /*1870*/  MOV R20, R10 ;  /* 0x0000000a00147202 */ /* 0x002fce0000000f00 */
.L_x_88:
[----:B------:R-:W-:-:S13]  /*1880*/  ISETP.NE.AND P0, PT, R7, RZ, PT ;  /* 0x000000ff0700720c */ /* 0x000fda0003f05270 */
[----:B------:R-:W-:Y:S05]  /*1890*/  @!P0 BRA `(.L_x_106) ;  /* 0x0000000800548947 */ /* 0x000fea0003800000 */
[----:B------:R-:W-:-:S13]  /*18a0*/  ISETP.GE.U32.AND P0, PT, R13, 0x3, PT ;  /* 0x000000030d00780c */ /* 0x000fda0003f06070 */
[----:B------:R-:W-:Y:S05]  /*18b0*/  @!P0 BRA `(.L_x_107) ;  /* 0x0000000400348947 */ /* 0x000fea0003800000 */
[----:B------:R-:W0:Y:S01]  /*18c0*/  LDC.64 R18, c[0x0][0x390] ;  /* 0x0000e400ff127b82 */ /* 0x000e220000000a00 */
[----:B------:R-:W-:-:S04]  /*18d0*/  IMAD.IADD R16, R15, 0x1, R20 ;  /* 0x000000010f107824 */ /* 0x000fc800078e0214 */
[----:B0-----:R-:W-:-:S05]  /*18e0*/  IMAD.WIDE R18, R16, 0x4, R18 ;  /* 0x0000000410127825 */ /* 0x001fca00078e0212 */
[----:B------:R-:W2:Y:S01]  /*18f0*/  LDG.E R0, desc[UR8][R18.64] ;  /* 0x0000000812007981 */ /* 0x000ea2000c1e1900 */
[----:B------:R-:W0:Y:S01]  /*1900*/  MUFU.RCP R2, R3 ;  /* 0x0000000300027308 */ /* 0x000e220000001000 */
[----:B------:R-:W-:Y:S01]  /*1910*/  BSSY.RECONVERGENT B2, `(.L_x_108) ;  /* 0x000000e000027945 */ /* 0x000fe20003800200 */
[----:B0-----:R-:W-:Y:S01]  /*1920*/  FFMA R21, R2, -R3, 1 ;  /* 0x3f80000002157423 */ /* 0x001fe20000000803 */
[----:B--2---:R-:W-:-:S03]  /*1930*/  I2FP.F32.S32 R17, R0 ;  /* 0x0000000000117245 */ /* 0x004fc60000201400 */
[----:B------:R-:W-:Y:S02]  /*1940*/  FFMA R0, R2, R21, R2 ;  /* 0x0000001502007223 */ /* 0x000fe40000000002 */
[----:B------:R-:W-:-:S04]  /*1950*/  FADD R23, R17, -R22 ;  /* 0x8000001611177221 */ /* 0x000fc80000000000 */
[----:B------:R-:W0:Y:S01]  /*1960*/  FCHK P0, R23, R3 ;  /* 0x0000000317007302 */ /* 0x000e220000000000 */
[----:B------:R-:W-:-:S04]  /*1970*/  FFMA R2, R0, R23, RZ ;  /* 0x0000001700027223 */ /* 0x000fc800000000ff */
[----:B------:R-:W-:-:S04]  /*1980*/  FFMA R17, R2, -R3, R23 ;  /* 0x8000000302117223 */ /* 0x000fc80000000017 */
[----:B------:R-:W-:Y:S01]  /*1990*/  FFMA R21, R0, R17, R2 ;  /* 0x0000001100157223 */ /* 0x000fe20000000002 */
[----:B0-----:R-:W-:Y:S06]  /*19a0*/  @!P0 BRA `(.L_x_109) ;  /* 0x0000000000108947 */ /* 0x001fec0003800000 */
[----:B------:R-:W-:Y:S02]  /*19b0*/  MOV R0, R23 ;  /* 0x0000001700007202 */ /* 0x000fe40000000f00 */
[----:B------:R-:W-:-:S07]  /*19c0*/  MOV R2, 0x19e0 ;  /* 0x000019e000027802 */ /* 0x000fce0000000f00 */
[----:B------:R-:W-:Y:S05]  /*19d0*/  CALL.REL.NOINC `($__internal_2_$__cuda_sm3x_div_rn_noftz_f32_slowpath) ;  /* 0x0000000800687944 */ /* 0x000fea0003c00000 */
[----:B------:R-:W-:-:S07]  /*19e0*/  MOV R21, R0 ;  /* 0x0000000000157202 */ /* 0x000fce0000000f00 */
.L_x_109:
[----:B------:R-:W-:Y:S05]  /*19f0*/  BSYNC.RECONVERGENT B2 ;  /* 0x0000000000027941 */ /* 0x000fea0003800200 */
.L_x_108:
        /* <DEDUP_REMOVED lines=19> */
.L_x_111:
[----:B------:R-:W-:Y:S05]  /*1b30*/  BSYNC.RECONVERGENT B2 ;  /* 0x0000000000027941 */ /* 0x000fea0003800200 */
.L_x_110:
        /* <DEDUP_REMOVED lines=17> */
.L_x_113:
[----:B------:R-:W-:Y:S05]  /*1c50*/  BSYNC.RECONVERGENT B2 ;  /* 0x0000000000027941 */ /* 0x000fea0003800200 */
.L_x_112:
        /* <DEDUP_REMOVED lines=16> */
.L_x_115:
[----:B------:R-:W-:Y:S05]  /*1d60*/  BSYNC.RECONVERGENT B2 ;  /* 0x0000000000027941 */ /* 0x000fea0003800200 */
.L_x_114:
[----:B------:R0:W-:Y:S01]  /*1d70*/  STG.E desc[UR8][R16.64+0xc], R0 ;  /* 0x00000c0010007986 */ /* 0x0001e2000c101908 */
[----:B------:R-:W-:-:S07]  /*1d80*/  VIADD R20, R20, 0x4 ;  /* 0x0000000414147836 */ /* 0x000fce0000000000 */
.L_x_107:
[----:B------:R-:W-:-:S13]  /*1d90*/  ISETP.NE.AND P0, PT, R8, RZ, PT ;  /* 0x000000ff0800720c */ /* 0x000fda0003f05270 */
[----:B------:R-:W-:Y:S05]  /*1da0*/  @!P0 BRA `(.L_x_106) ;  /* 0x0000000400108947 */ /* 0x000fea0003800000 */
[----:B------:R-:W-:-:S13]  /*1db0*/  ISETP.NE.AND P0, PT, R8, 0x1, PT ;  /* 0x000000010800780c */ /* 0x000fda0003f05270 */
[----:B------:R-:W-:Y:S05]  /*1dc0*/  @!P0 BRA `(.L_x_116) ;  /* 0x0000000000a48947 */ /* 0x000fea0003800000 */
[----:B0-----:R-:W0:Y:S01]  /*1dd0*/  LDC.64 R16, c[0x0][0x390] ;  /* 0x0000e400ff107b82 */ /* 0x001e220000000a00 */
[----:B------:R-:W-:-:S05]  /*1de0*/  IADD3 R18, PT, PT, R15, R20, RZ ;  /* 0x000000140f127210 */ /* 0x000fca0007ffe0ff */
        /* <DEDUP_REMOVED lines=17> */
.L_x_118:
[----:B------:R-:W-:Y:S05]  /*1f00*/  BSYNC.RECONVERGENT B2 ;  /* 0x0000000000027941 */ /* 0x000fea0003800200 */
.L_x_117:
[----:B------:R-:W0:Y:S02]  /*1f10*/  LDC.64 R24, c[0x0][0x388] ;  /* 0x0000e200ff187b82 */ /* 0x000e240000000a00 */
[----:B0-----:R-:W-:-:S05]  /*1f20*/  IMAD.WIDE R18, R18, 0x4, R24 ;  /* 0x0000000412127825 */ /* 0x001fca00078e0218 */
        /* <DEDUP_REMOVED lines=16> */
.L_x_120:
[----:B------:R-:W-:Y:S05]  /*2030*/  BSYNC.RECONVERGENT B2 ;  /* 0x0000000000027941 */ /* 0x000fea0003800200 */
.L_x_119:
[----:B------:R1:W-:Y:S01]  /*2040*/  STG.E desc[UR8][R18.64+0x4], R0 ;  /* 0x0000040012007986 */ /* 0x0003e2000c101908 */
[----:B------:R-:W-:-:S07]  /*2050*/  IADD3 R20, PT, PT, R20, 0x2, RZ ;  /* 0x0000000214147810 */ /* 0x000fce0007ffe0ff */
.L_x_116:
[----:B------:R-:W2:Y:S02]  /*2060*/  LDCU UR6, c[0x0][0x398] ;  /* 0x00007300ff0677ac */ /* 0x000ea40008000800 */
[----:B--2---:R-:W-:-:S09]  /*2070*/  ULOP3.LUT UP0, URZ, UR6, 0x1, URZ, 0xc0, !UPT ;  /* 0x0000000106ff7892 */ /* 0x004fd2000f80c0ff */
[----:B------:R-:W-:Y:S05]  /*2080*/  BRA.U !UP0, `(.L_x_106) ;  /* 0x0000000108587547 */ /* 0x000fea000b800000 */
[----:B0-----:R-:W0:Y:S01]  /*2090*/  LDC.64 R16, c[0x0][0x390] ;  /* 0x0000e400ff107b82 */ /* 0x001e220000000a00 */
[----:B------:R-:W-:-:S05]  /*20a0*/  IADD3 R15, PT, PT, R15, R20, RZ ;  /* 0x000000140f0f7210 */ /* 0x000fca0007ffe0ff */
[----:B0-----:R-:W-:-:S06]  /*20b0*/  IMAD.WIDE R16, R15, 0x4, R16 ;  /* 0x000000040f107825 */ /* 0x001fcc00078e0210 */
[----:B------:R-:W2:Y:S01]  /*20c0*/  LDG.E R16, desc[UR8][R16.64] ;  /* 0x0000000810107981 */ /* 0x000ea2000c1e1900 */
[----:B-1----:R-:W0:Y:S01]  /*20d0*/  MUFU.RCP R0, R3 ;  /* 0x0000000300007308 */ /* 0x002e220000001000 */
[----:B------:R-:W-:Y:S01]  /*20e0*/  BSSY.RECONVERGENT B2, `(.L_x_121) ;  /* 0x000000d000027945 */ /* 0x000fe20003800200 */
        /* <DEDUP_REMOVED lines=12> */
.L_x_122:
[----:B------:R-:W-:Y:S05]  /*21b0*/  BSYNC.RECONVERGENT B2 ;  /* 0x0000000000027941 */ /* 0x000fea0003800200 */
.L_x_121:
[----:B------:R-:W0:Y:S02]  /*21c0*/  LDC.64 R2, c[0x0][0x388] ;  /* 0x0000e200ff027b82 */ /* 0x000e240000000a00 */
[----:B0-----:R-:W-:-:S05]  /*21d0*/  IMAD.WIDE R2, R15, 0x4, R2 ;  /* 0x000000040f027825 */ /* 0x001fca00078e0202 */
[----:B------:R2:W-:Y:S02]  /*21e0*/  STG.E desc[UR8][R2.64], R0 ;  /* 0x0000000002007986 */ /* 0x0005e4000c101908 */
.L_x_106:
[----:B------:R-:W-:Y:S05]  /*21f0*/  @!P2 BRA `(.L_x_123) ;  /* 0xffffffdc00e8a947 */ /* 0x000fea000383ffff */
[----:B------:R-:W-:Y:S05]  /*2200*/  EXIT ;  /* 0x000000000000794d */ /* 0x000fea0003800000 */
        .weak           $__internal_1_$__cuda_sm20_sqrt_rn_f32_slowpath
        .type           $__internal_1_$__cuda_sm20_sqrt_rn_f32_slowpath,@function
        .size           $__internal_1_$__cuda_sm20_sqrt_rn_f32_slowpath,($__internal_2_$__cuda_sm3x_div_rn_noftz_f32_slowpath - $__internal_1_$__cuda_sm20_sqrt_rn_f32_slowpath)
$__internal_1_$__cuda_sm20_sqrt_rn_f32_slowpath:
[----:B------:R-:W-:-:S13]  /*2210*/  LOP3.LUT P0, RZ, R0, 0x7fffffff, RZ, 0xc0, !PT ;  /* 0x7fffffff00ff7812 */ /* 0x000fda000780c0ff */
[----:B------:R-:W-:Y:S01]  /*2220*/  @!P0 IMAD.MOV.U32 R2, RZ, RZ, R0 ;  /* 0x000000ffff028224 */ /* 0x000fe200078e0000 */
[----:B------:R-:W-:Y:S06]  /*2230*/  @!P0 BRA `(.L_x_124) ;  /* 0x0000000000408947 */ /* 0x000fec0003800000 */
[----:B------:R-:W-:-:S13]  /*2240*/  FSETP.GEU.FTZ.AND P0, PT, R0, RZ, PT ;  /* 0x000000ff0000720b */ /* 0x000fda0003f1e000 */
[----:B------:R-:W-:Y:S01]  /*2250*/  @!P0 MOV R2, 0x7fffffff ;  /* 0x7fffffff00028802 */ /* 0x000fe20000000f00 */
[----:B------:R-:W-:Y:S06]  /*2260*/  @!P0 BRA `(.L_x_124) ;  /* 0x0000000000348947 */ /* 0x000fec0003800000 */
[----:B------:R-:W-:-:S13]  /*2270*/  FSETP.GTU.FTZ.AND P0, PT, |R0|, +INF , PT ;  /* 0x7f8000000000780b */ /* 0x000fda0003f1c200 */
[----:B------:R-:W-:Y:S01]  /*2280*/  @P0 FADD.FTZ R2, R0, 1 ;  /* 0x3f80000000020421 */ /* 0x000fe20000010000 */
[----:B------:R-:W-:Y:S06]  /*2290*/  @P0 BRA `(.L_x_124) ;  /* 0x0000000000280947 */ /* 0x000fec0003800000 */
[----:B------:R-:W-:-:S13]  /*22a0*/  FSETP.NEU.FTZ.AND P0, PT, |R0|, +INF , PT ;  /* 0x7f8000000000780b */ /* 0x000fda0003f1d200 */
[----:B------:R-:W-:-:S04]  /*22b0*/  @P0 FFMA R3, R0, 1.84467440737095516160e+19, RZ ;  /* 0x5f80000000030823 */ /* 0x000fc800000000ff */
[----:B------:R-:W0:Y:S02]  /*22c0*/  @P0 MUFU.RSQ R2, R3 ;  /* 0x0000000300020308 */ /* 0x000e240000001400 */
[----:B0-----:R-:W-:Y:S01]  /*22d0*/  @P0 FMUL.FTZ R16, R3, R2 ;  /* 0x0000000203100220 */ /* 0x001fe20000410000 */
[----:B------:R-:W-:Y:S01]  /*22e0*/  @P0 FMUL.FTZ R18, R2, 0.5 ;  /* 0x3f00000002120820 */ /* 0x000fe20000410000 */
[----:B------:R-:W-:Y:S02]  /*22f0*/  @!P0 MOV R2, R0 ;  /* 0x0000000000028202 */ /* 0x000fe40000000f00 */
[----:B------:R-:W-:-:S04]  /*2300*/  @P0 FADD.FTZ R17, -R16, -RZ ;  /* 0x800000ff10110221 */ /* 0x000fc80000010100 */
[----:B------:R-:W-:-:S04]  /*2310*/  @P0 FFMA R17, R16, R17, R3 ;  /* 0x0000001110110223 */ /* 0x000fc80000000003 */
[----:B------:R-:W-:-:S04]  /*2320*/  @P0 FFMA R17, R17, R18, R16 ;  /* 0x0000001211110223 */ /* 0x000fc80000000010 */
[----:B------:R-:W-:-:S07]  /*2330*/  @P0 FMUL.FTZ R2, R17, 2.3283064365386962891e-10 ;  /* 0x2f80000011020820 */ /* 0x000fce0000410000 */
.L_x_124:
[----:B------:R-:W-:Y:S01]  /*2340*/  HFMA2 R3, -RZ, RZ, 0, 0 ;  /* 0x00000000ff037431 */ /* 0x000fe200000001ff */
[----:B------:R-:W-:Y:S02]  /*2350*/  MOV R0, R2 ;  /* 0x0000000200007202 */ /* 0x000fe40000000f00 */
[----:B------:R-:W-:-:S04]  /*2360*/  MOV R2, R19 ;  /* 0x0000001300027202 */ /* 0x000fc80000000f00 */
[----:B------:R-:W-:Y:S05]  /*2370*/  RET.REL.NODEC R2 `(_Z4rr_1iPfPKiii) ;  /* 0xffffffdc02207950 */ /* 0x000fea0003c3ffff */
        .weak           $__internal_2_$__cuda_sm3x_div_rn_noftz_f32_slowpath
        .type           $__internal_2_$__cuda_sm3x_div_rn_noftz_f32_slowpath,@function
        .size           $__internal_2_$__cuda_sm3x_div_rn_noftz_f32_slowpath,(.L_x_172 - $__internal_2_$__cuda_sm3x_div_rn_noftz_f32_slowpath)
$__internal_2_$__cuda_sm3x_div_rn_noftz_f32_slowpath:
[--C-:B------:R-:W-:Y:S01]  /*2380*/  SHF.R.U32.HI R23, RZ, 0x17, R3.reuse ;  /* 0x00000017ff177819 */ /* 0x100fe20000011603 */
[----:B------:R-:W-:Y:S01]  /*2390*/  BSSY.RECONVERGENT B0, `(.L_x_125) ;  /* 0x0000063000007945 */ /* 0x000fe20003800200 */
[----:B------:R-:W-:Y:S01]  /*23a0*/  SHF.R.U32.HI R25, RZ, 0x17, R0 ;  /* 0x00000017ff197819 */ /* 0x000fe20000011600 */
[----:B------:R-:W-:Y:S01]  /*23b0*/  IMAD.MOV.U32 R29, RZ, RZ, R3 ;  /* 0x000000ffff1d7224 */ /* 0x000fe200078e0003 */
[----:B------:R-:W-:Y:S02]  /*23c0*/  LOP3.LUT R23, R23, 0xff, RZ, 0xc0, !PT ;  /* 0x000000ff17177812 */ /* 0x000fe400078ec0ff */
[----:B------:R-:W-:Y:S02]  /*23d0*/  LOP3.LUT R25, R25, 0xff, RZ, 0xc0, !PT ;  /* 0x000000ff19197812 */ /* 0x000fe400078ec0ff */
[----:B------:R-:W-:Y:S02]  /*23e0*/  IADD3 R26, PT, PT, R23, -0x1, RZ ;  /* 0xffffffff171a7810 */ /* 0x000fe40007ffe0ff */
[----:B------:R-:W-:-:S02]  /*23f0*/  IADD3 R27, PT, PT, R25, -0x1, RZ ;  /* 0xffffffff191b7810 */ /* 0x000fc40007ffe0ff */
[----:B------:R-:W-:-:S04]  /*2400*/  ISETP.GT.U32.AND P0, PT, R26, 0xfd, PT ;  /* 0x000000fd1a00780c */ /* 0x000fc80003f04070 */
        /* <DEDUP_REMOVED lines=9> */
[C---:B------:R-:W-:Y:S02]  /*24a0*/  FSETP.NEU.FTZ.AND P4, PT, |R0|.reuse, +INF , PT ;  /* 0x7f8000000000780b */ /* 0x040fe40003f9d200 */
        /* <DEDUP_REMOVED lines=16> */
.L_x_126:
[----:B------:R-:W-:Y:S01]  /*25b0*/  LEA R26, R23, 0xc0800000, 0x17 ;  /* 0xc0800000171a7811 */ /* 0x000fe200078eb8ff */
[----:B------:R-:W-:Y:S01]  /*25c0*/  BSSY.RECONVERGENT B1, `(.L_x_131) ;  /* 0x0000036000017945 */ /* 0x000fe20003800200 */
[----:B------:R-:W-:Y:S02]  /*25d0*/  IADD3 R25, PT, PT, R25, -0x7f, RZ ;  /* 0xffffff8119197810 */ /* 0x000fe40007ffe0ff */
[----:B------:R-:W-:-:S03]  /*25e0*/  IADD3 R31, PT, PT, -R26, R29, RZ ;  /* 0x0000001d1a1f7210 */ /* 0x000fc60007ffe1ff */
[----:B------:R-:W-:Y:S01]  /*25f0*/  IMAD R0, R25, -0x800000, R0 ;  /* 0xff80000019007824 */ /* 0x000fe200078e0200 */
[----:B------:R-:W0:Y:S01]  /*2600*/  MUFU.RCP R26, R31 ;  /* 0x0000001f001a7308 */ /* 0x000e220000001000 */
[----:B------:R-:W-:Y:S01]  /*2610*/  FADD.FTZ R27, -R31, -RZ ;  /* 0x800000ff1f1b7221 */ /* 0x000fe20000010100 */
[----:B------:R-:W-:-:S04]  /*2620*/  IADD3 R25, PT, PT, R25, 0x7f, -R23 ;  /* 0x0000007f19197810 */ /* 0x000fc80007ffe817 */
[----:B------:R-:W-:Y:S01]  /*2630*/  IADD3 R25, PT, PT, R25, R24, RZ ;  /* 0x0000001819197210 */ /* 0x000fe20007ffe0ff */
        /* <DEDUP_REMOVED lines=8> */
[----:B------:R-:W-:-:S05]  /*26c0*/  LOP3.LUT R24, R23, 0xff, RZ, 0xc0, !PT ;  /* 0x000000ff17187812 */ /* 0x000fca00078ec0ff */
[----:B------:R-:W-:-:S05]  /*26d0*/  IMAD.IADD R23, R24, 0x1, R25 ;  /* 0x0000000118177824 */ /* 0x000fca00078e0219 */
        /* <DEDUP_REMOVED lines=32> */
.L_x_133:
[----:B------:R-:W-:-:S04]  /*28e0*/  LOP3.LUT R0, R0, 0x80000000, RZ, 0xc0, !PT ;  /* 0x8000000000007812 */ /* 0x000fc800078ec0ff */
[----:B------:R-:W-:Y:S01]  /*28f0*/  LOP3.LUT R0, R0, 0x7f800000, RZ, 0xfc, !PT ;  /* 0x7f80000000007812 */ /* 0x000fe200078efcff */
[----:B------:R-:W-:Y:S06]  /*2900*/  BRA `(.L_x_134) ;  /* 0x0000000000047947 */ /* 0x000fec0003800000 */
.L_x_132:
[----:B------:R-:W-:-:S07]  /*2910*/  LEA R0, R25, R0, 0x17 ;  /* 0x0000000019007211 */ /* 0x000fce00078eb8ff */
.L_x_134:
[----:B------:R-:W-:Y:S05]  /*2920*/  BSYNC.RECONVERGENT B1 ;  /* 0x0000000000017941 */ /* 0x000fea0003800200 */
.L_x_131:
[----:B------:R-:W-:Y:S05]  /*2930*/  BRA `(.L_x_135) ;  /* 0x0000000000207947 */ /* 0x000fea0003800000 */
.L_x_130:
[----:B------:R-:W-:-:S04]  /*2940*/  LOP3.LUT R0, R29, 0x80000000, R0, 0x48, !PT ;  /* 0x800000001d007812 */ /* 0x000fc800078e4800 */
[----:B------:R-:W-:Y:S01]  /*2950*/  LOP3.LUT R0, R0, 0x7f800000, RZ, 0xfc, !PT ;  /* 0x7f80000000007812 */ /* 0x000fe200078efcff */
[----:B------:R-:W-:Y:S06]  /*2960*/  BRA `(.L_x_135) ;  /* 0x0000000000147947 */ /* 0x000fec0003800000 */
.L_x_129:
[----:B------:R-:W-:Y:S01]  /*2970*/  LOP3.LUT R0, R29, 0x80000000, R0, 0x48, !PT ;  /* 0x800000001d007812 */ /* 0x000fe200078e4800 */
[----:B------:R-:W-:Y:S06]  /*2980*/  BRA `(.L_x_135) ;  /* 0x00000000000c7947 */ /* 0x000fec0003800000 */
.L_x_128:
[----:B------:R-:W0:Y:S01]  /*2990*/  MUFU.RSQ R0, -QNAN ;  /* 0xffc0000000007908 */ /* 0x000e220000001400 */
[----:B------:R-:W-:Y:S05]  /*29a0*/  BRA `(.L_x_135) ;  /* 0x0000000000047947 */ /* 0x000fea0003800000 */
.L_x_127:
[----:B------:R-:W-:-:S07]  /*29b0*/  FADD.FTZ R0, R0, R3 ;  /* 0x0000000300007221 */ /* 0x000fce0000010000 */
.L_x_135:
[----:B------:R-:W-:Y:S05]  /*29c0*/  BSYNC.RECONVERGENT B0 ;  /* 0x0000000000007941 */ /* 0x000fea0003800200 */
.L_x_125:
[----:B------:R-:W-:Y:S01]  /*29d0*/  HFMA2 R25, -RZ, RZ, 0, 0 ;  /* 0x00000000ff197431 */ /* 0x000fe200000001ff */
[----:B------:R-:W-:-:S04]  /*29e0*/  MOV R24, R2 ;  /* 0x0000000200187202 */ /* 0x000fc80000000f00 */
[----:B0-----:R-:W-:Y:S05]  /*29f0*/  RET.REL.NODEC R24 `(_Z4rr_1iPfPKiii) ;  /* 0xffffffd418807950 */ /* 0x001fea0003c3ffff */
.L_x_136:
        /* <DEDUP_REMOVED lines=16> */
.L_x_172:


//--------------------- .text._Z4nb_4iPfPKfii     --------------------------
	.section	.text._Z4nb_4iPfPKfii,"ax",@progbits
	.align	128
        .global         _Z4nb_4iPfPKfii
        .type           _Z4nb_4iPfPKfii,@function
        .size           _Z4nb_4iPfPKfii,(.L_x_178 - _Z4nb_4iPfPKfii)
        .other          _Z4nb_4iPfPKfii,@"STO_CUDA_ENTRY STV_DEFAULT"
_Z4nb_4iPfPKfii:
.text._Z4nb_4iPfPKfii:
        /* <DEDUP_REMOVED lines=12> */
[----:B------:R-:W-:Y:S01]  /*00c0*/  LOP3.LUT R16, R6, 0x7, RZ, 0xc0, !PT ;  /* 0x0000000706107812 */ /* 0x000fe200078ec0ff */
[----:B------:R-:W1:Y:S03]  /*00d0*/  LDCU UR6, c[0x0][0x370] ;  /* 0x00006e00ff0677ac */ /* 0x000e660008000800 */
[----:B------:R-:W-:Y:S01]  /*00e0*/  IADD3 R0, PT, PT, R16, -0x1, RZ ;  /* 0xffffffff10007810 */ /* 0x000fe20007ffe0ff */
[----:B------:R-:W2:Y:S03]  /*00f0*/  LDCU.64 UR8, c[0x0][0x358] ;  /* 0x00006b00ff0877ac */ /* 0x000ea60008000a00 */
[----:B------:R-:W-:Y:S02]  /*0100*/  ISETP.GE.U32.AND P0, PT, R0, 0x3, PT ;  /* 0x000000030000780c */ /* 0x000fe40003f06070 */
[----:B------:R-:W-:-:S02]  /*0110*/  LOP3.LUT R0, R6, 0x7ffffff8, RZ, 0xc0, !PT ;  /* 0x7ffffff806007812 */ /* 0x000fc400078ec0ff */
[----:B------:R-:W-:Y:S02]  /*0120*/  LOP3.LUT R6, R6, 0x3, RZ, 0xc0, !PT ;  /* 0x0000000306067812 */ /* 0x000fe400078ec0ff */
[----:B------:R-:W-:Y:S01]  /*0130*/  IADD3 R8, PT, PT, -R0, RZ, RZ ;  /* 0x000000ff00087210 */ /* 0x000fe20007ffe1ff */
[----:B0-----:R-:W-:Y:S01]  /*0140*/  UIADD3 UR4, UP0, UPT, UR4, 0x10, URZ ;  /* 0x0000001004047890 */ /* 0x001fe2000ff1e0ff */
[----:B-1----:R-:W-:-:S03]  /*0150*/  IMAD R7, R7, UR6, RZ ;  /* 0x0000000607077c24 */ /* 0x002fc6000f8e02ff */
[----:B------:R-:W-:-:S12]  /*0160*/  UIADD3.X UR5, UPT, UPT, URZ, UR5, URZ, UP0, !UPT ;  /* 0x00000005ff057290 */ /* 0x000fd800087fe4ff */
.L_x_142:
[----:B0---4-:R-:W0:Y:S08]  /*0170*/  LDC.64 R4, c[0x0][0x398] ;  /* 0x0000e600ff047b82 */ /* 0x011e300000000a00 */
[----:B-1----:R-:W1:Y:S01]  /*0180*/  LDC.64 R2, c[0x0][0x390] ;  /* 0x0000e400ff027b82 */ /* 0x002e620000000a00 */
[----:B0-----:R-:W-:Y:S01]  /*0190*/  ISETP.GE.U32.AND P2, PT, R5, 0x8, PT ;  /* 0x000000080500780c */ /* 0x001fe20003f46070 */
[----:B------:R-:W-:-:S02]  /*01a0*/  IMAD R9, R10, R5, RZ ;  /* 0x000000050a097224 */ /* 0x000fc400078e02ff */
[----:B-1----:R-:W-:Y:S01]  /*01b0*/  IMAD.WIDE R2, R10, 0x4, R2 ;  /* 0x000000040a027825 */ /* 0x002fe200078e0202 */
[----:B------:R-:W-:-:S04]  /*01c0*/  IADD3 R10, PT, PT, R7, R10, RZ ;  /* 0x0000000a070a7210 */ /* 0x000fc80007ffe0ff */
[----:B------:R-:W-:Y:S01]  /*01d0*/  ISETP.GE.AND P1, PT, R10, R4, PT ;  /* 0x000000040a00720c */ /* 0x000fe20003f26270 */
[----:B------:R-:W-:-:S04]  /*01e0*/  HFMA2 R4, -RZ, RZ, 0, 0 ;  /* 0x00000000ff047431 */ /* 0x000fc800000001ff */
[----:B---3--:R-:W-:Y:S08]  /*01f0*/  @!P2 BRA `(.L_x_137) ;  /* 0x0000000400b0a947 */ /* 0x008ff00003800000 */
[----:B------:R-:W-:Y:S02]  /*0200*/  MOV R4, R9 ;  /* 0x0000000900047202 */ /* 0x000fe40000000f00 */
[----:B------:R-:W-:-:S07]  /*0210*/  MOV R11, R8 ;  /* 0x00000008000b7202 */ /* 0x000fce0000000f00 */
.L_x_138:
[----:B-1----:R-:W-:Y:S01]  /*0220*/  MOV R12, UR4 ;  /* 0x00000004000c7c02 */ /* 0x002fe20008000f00 */
[----:B--2---:R-:W2:Y:S01]  /*0230*/  LDG.E R18, desc[UR8][R2.64] ;  /* 0x0000000802127981 */ /* 0x004ea2000c1e1900 */
[----:B------:R-:W-:-:S03]  /*0240*/  MOV R13, UR5 ;  /* 0x00000005000d7c02 */ /* 0x000fc60008000f00 */
[----:B------:R-:W-:-:S05]  /*0250*/  IMAD.WIDE R12, R4, 0x4, R12 ;  /* 0x00000004040c7825 */ /* 0x000fca00078e020c */
[----:B------:R-:W2:Y:S01]  /*0260*/  LDG.E R15, desc[UR8][R12.64+-0x10] ;  /* 0xfffff0080c0f7981 */ /* 0x000ea2000c1e1900 */
[----:B------:R-:W-:Y:S01]  /*0270*/  MOV R14, 0x3bbb989d ;  /* 0x3bbb989d000e7802 */ /* 0x000fe20000000f00 */
[----:B--2---:R-:W-:Y:S01]  /*0280*/  FADD R17, R15, -R18 ;  /* 0x800000120f117221 */ /* 0x004fe20000000000 */
[----:B------:R-:W-:-:S03]  /*0290*/  HFMA2 R15, -RZ, RZ, 3.7421875, 0 ;  /* 0x437c0000ff0f7431 */ /* 0x000fc600000001ff */
[----:B------:R-:W-:-:S04]  /*02a0*/  FFMA.SAT R18, R17, R14, 0.5 ;  /* 0x3f00000011127423 */ /* 0x000fc8000000200e */
[----:B------:R-:W-:-:S04]  /*02b0*/  FFMA.RM R18, R18, R15, 12582913 ;  /* 0x4b40000112127423 */ /* 0x000fc8000000400f */
[----:B------:R-:W-:-:S04]  /*02c0*/  FADD R20, R18, -12583039 ;  /* 0xcb40007f12147421 */ /* 0x000fc80000000000 */
[----:B------:R-:W-:-:S04]  /*02d0*/  FFMA R20, R17, 1.4426950216293334961, -R20 ;  /* 0x3fb8aa3b11147823 */ /* 0x000fc80000000814 */
[----:B------:R-:W-:-:S04]  /*02e0*/  FFMA R20, R17, 1.925963033500011079e-08, R20 ;  /* 0x32a5706011147823 */ /* 0x000fc80000000014 */
[----:B------:R-:W0:Y:S01]  /*02f0*/  MUFU.EX2 R17, R20 ;  /* 0x0000001400117308 */ /* 0x000e220000000800 */
[----:B------:R-:W-:-:S05]  /*0300*/  SHF.L.U32 R18, R18, 0x17, RZ ;  /* 0x0000001712127819 */ /* 0x000fca00000006ff */
[----:B0-----:R-:W-:Y:S02]  /*0310*/  FMUL R17, R18, R17 ;  /* 0x0000001112117220 */ /* 0x001fe40000400000 */
[----:B------:R-:W2:Y:S04]  /*0320*/  LDG.E R18, desc[UR8][R12.64+-0xc] ;  /* 0xfffff4080c127981 */ /* 0x000ea8000c1e1900 */
[----:B------:R0:W-:Y:S04]  /*0330*/  STG.E desc[UR8][R12.64+-0x10], R17 ;  /* 0xfffff0110c007986 */ /* 0x0001e8000c101908 */
[----:B------:R-:W2:Y:S04]  /*0340*/  LDG.E R19, desc[UR8][R2.64] ;  /* 0x0000000802137981 */ /* 0x000ea8000c1e1900 */
[----:B0-----:R-:W3:Y:S01]  /*0350*/  LDG.E R17, desc[UR8][R12.64+-0x8] ;  /* 0xfffff8080c117981 */ /* 0x001ee2000c1e1900 */
[----:B--2---:R-:W-:-:S04]  /*0360*/  FADD R19, R18, -R19 ;  /* 0x8000001312137221 */ /* 0x004fc80000000000 */
[----:B------:R-:W-:-:S04]  /*0370*/  FFMA.SAT R18, R19, R14, 0.5 ;  /* 0x3f00000013127423 */ /* 0x000fc8000000200e */
[----:B------:R-:W-:-:S04]  /*0380*/  FFMA.RM R18, R18, R15, 12582913 ;  /* 0x4b40000112127423 */ /* 0x000fc8000000400f */
[----:B------:R-:W-:-:S04]  /*0390*/  FADD R22, R18, -12583039 ;  /* 0xcb40007f12167421 */ /* 0x000fc80000000000 */
[----:B------:R-:W-:-:S04]  /*03a0*/  FFMA R22, R19, 1.4426950216293334961, -R22 ;  /* 0x3fb8aa3b13167823 */ /* 0x000fc80000000816 */
[----:B------:R-:W-:-:S04]  /*03b0*/  FFMA R22, R19, 1.925963033500011079e-08, R22 ;  /* 0x32a5706013167823 */ /* 0x000fc80000000016 */
[----:B------:R-:W0:Y:S01]  /*03c0*/  MUFU.EX2 R19, R22 ;  /* 0x0000001600137308 */ /* 0x000e220000000800 */
[----:B------:R-:W-:-:S05]  /*03d0*/  SHF.L.U32 R18, R18, 0x17, RZ ;  /* 0x0000001712127819 */ /* 0x000fca00000006ff */
[----:B0-----:R-:W-:-:S05]  /*03e0*/  FMUL R19, R18, R19 ;  /* 0x0000001312137220 */ /* 0x001fca0000400000 */
[----:B------:R0:W-:Y:S04]  /*03f0*/  STG.E desc[UR8][R12.64+-0xc], R19 ;  /* 0xfffff4130c007986 */ /* 0x0001e8000c101908 */
[----:B------:R-:W3:Y:S02]  /*0400*/  LDG.E R18, desc[UR8][R2.64] ;  /* 0x0000000802127981 */ /* 0x000ee4000c1e1900 */
[----:B---3--:R-:W-:-:S04]  /*0410*/  FADD R17, R17, -R18 ;  /* 0x8000001211117221 */ /* 0x008fc80000000000 */
[----:B------:R-:W-:-:S04]  /*0420*/  FFMA.SAT R18, R17, R14, 0.5 ;  /* 0x3f00000011127423 */ /* 0x000fc8000000200e */
[----:B------:R-:W-:-:S04]  /*0430*/  FFMA.RM R18, R18, R15, 12582913 ;  /* 0x4b40000112127423 */ /* 0x000fc8000000400f */
[----:B------:R-:W-:-:S04]  /*0440*/  FADD R20, R18, -12583039 ;  /* 0xcb40007f12147421 */ /* 0x000fc80000000000 */
[----:B------:R-:W-:-:S04]  /*0450*/  FFMA R20, R17, 1.4426950216293334961, -R20 ;  /* 0x3fb8aa3b11147823 */ /* 0x000fc80000000814 */
[----:B------:R-:W-:-:S04]  /*0460*/  FFMA R20, R17, 1.925963033500011079e-08, R20 ;  /* 0x32a5706011147823 */ /* 0x000fc80000000014 */
[----:B------:R-:W1:Y:S01]  /*0470*/  MUFU.EX2 R17, R20 ;  /* 0x0000001400117308 */ /* 0x000e620000000800 */
[----:B------:R-:W-:-:S05]  /*0480*/  SHF.L.U32 R18, R18, 0x17, RZ ;  /* 0x0000001712127819 */ /* 0x000fca00000006ff */
[----:B-1----:R-:W-:Y:S02]  /*0490*/  FMUL R17, R18, R17 ;  /* 0x0000001112117220 */ /* 0x002fe40000400000 */
[----:B------:R-:W2:Y:S04]  /*04a0*/  LDG.E R18, desc[UR8][R12.64+-0x4] ;  /* 0xfffffc080c127981 */ /* 0x000ea8000c1e1900 */
[----:B------:R1:W-:Y:S04]  /*04b0*/  STG.E desc[UR8][R12.64+-0x8], R17 ;  /* 0xfffff8110c007986 */ /* 0x0003e8000c101908 */
[----:B0-----:R-:W2:Y:S04]  /*04c0*/  LDG.E R19, desc[UR8][R2.64] ;  /* 0x0000000802137981 */ /* 0x001ea8000c1e1900 */
[----:B-1----:R-:W3:Y:S01]  /*04d0*/  LDG.E R17, desc[UR8][R12.64] ;  /* 0x000000080c117981 */ /* 0x002ee2000c1e1900 */
        /* <DEDUP_REMOVED lines=46> */
[----:B0-----:R-:W2:Y:S01]  /*07c0*/  LDG.E R19, desc[UR8][R2.64] ;  /* 0x0000000802137981 */ /* 0x001ea2000c1e1900 */
[----:B------:R-:W-:-:S04]  /*07d0*/  IADD3 R11, PT, PT, R11, 0x8, RZ ;  /* 0x000000080b0b7810 */ /* 0x000fc80007ffe0ff */
[----:B------:R-:W-:Y:S02]  /*07e0*/  ISETP.NE.AND P2, PT, R11, RZ, PT ;  /* 0x000000ff0b00720c */ /* 0x000fe40003f45270 */
[----:B------:R-:W-:Y:S01]  /*07f0*/  IADD3 R4, PT, PT, R4, 0x8, RZ ;  /* 0x0000000804047810 */ /* 0x000fe20007ffe0ff */
        /* <DEDUP_REMOVED lines=9> */
[----:B------:R1:W-:Y:S01]  /*0890*/  STG.E desc[UR8][R12.64+0xc], R15 ;  /* 0x00000c0f0c007986 */ /* 0x0003e2000c101908 */
[----:B------:R-:W-:Y:S05]  /*08a0*/  @P2 BRA `(.L_x_138) ;  /* 0xfffffff8005c2947 */ /* 0x000fea000383ffff */
[----:B------:R-:W-:-:S07]  /*08b0*/  MOV R4, R0 ;  /* 0x0000000000047202 */ /* 0x000fce0000000f00 */
.L_x_137:
[----:B------:R-:W-:-:S13]  /*08c0*/  ISETP.NE.AND P2, PT, R16, RZ, PT ;  /* 0x000000ff1000720c */ /* 0x000fda0003f45270 */
[----:B------:R-:W-:Y:S05]  /*08d0*/  @!P2 BRA `(.L_x_139) ;  /* 0x0000000400b0a947 */ /* 0x000fea0003800000 */
[----:B------:R-:W-:Y:S01]  /*08e0*/  ISETP.NE.AND P2, PT, R6, RZ, PT ;  /* 0x000000ff0600720c */ /* 0x000fe20003f45270 */
[----:B------:R-:W-:-:S12]  /*08f0*/  @!P0 BRA `(.L_x_140) ;  /* 0x0000000000d88947 */ /* 0x000fd80003800000 */
[----:B-1----:R-:W0:Y:S01]  /*0900*/  LDC.64 R12, c[0x0][0x388] ;  /* 0x0000e200ff0c7b82 */ /* 0x002e220000000a00 */
[----:B------:R-:W-:Y:S01]  /*0910*/  IADD3 R11, PT, PT, R9, R4, RZ ;  /* 0x00000004090b7210 */ /* 0x000fe20007ffe0ff */
[----:B--2---:R-:W2:Y:S04]  /*0920*/  LDG.E R15, desc[UR8][R2.64] ;  /* 0x00000008020f7981 */ /* 0x004ea8000c1e1900 */
[----:B0-----:R-:W-:-:S05]  /*0930*/  IMAD.WIDE R12, R11, 0x4, R12 ;  /* 0x000000040b0c7825 */ /* 0x001fca00078e020c */
        /* <DEDUP_REMOVED lines=49> */
[----:B------:R3:W-:Y:S02]  /*0c50*/  STG.E desc[UR8][R12.64+0xc], R11 ;  /* 0x00000c0b0c007986 */ /* 0x0007e4000c101908 */
.L_x_140:
[----:B------:R-:W-:Y:S05]  /*0c60*/  @!P2 BRA `(.L_x_139) ;  /* 0x0000000000cca947 */ /* 0x000fea0003800000 */
[----:B------:R-:W-:Y:S02]  /*0c70*/  ISETP.NE.AND P2, PT, R6, 0x1, PT ;  /* 0x000000010600780c */ /* 0x000fe40003f45270 */
[----:B------:R-:W-:-:S11]  /*0c80*/  LOP3.LUT P3, RZ, R5, 0x1, RZ, 0xc0, !PT ;  /* 0x0000000105ff7812 */ /* 0x000fd6000786c0ff */
[----:B------:R-:W-:Y:S05]  /*0c90*/  @!P2 BRA `(.L_x_141) ;  /* 0x000000000078a947 */ /* 0x000fea0003800000 */
[----:B-1-3--:R-:W0:Y:S01]  /*0ca0*/  LDC.64 R12, c[0x0][0x388] ;  /* 0x0000e200ff0c7b82 */ /* 0x00ae220000000a00 */
[----:B------:R-:W-:Y:S01]  /*0cb0*/  IADD3 R5, PT, PT, R9, R4, RZ ;  /* 0x0000000409057210 */ /* 0x000fe20007ffe0ff */
[----:B--2---:R-:W2:Y:S04]  /*0cc0*/  LDG.E R14, desc[UR8][R2.64] ;  /* 0x00000008020e7981 */ /* 0x004ea8000c1e1900 */
[----:B0-----:R-:W-:-:S05]  /*0cd0*/  IMAD.WIDE R12, R5, 0x4, R12 ;  /* 0x00000004050c7825 */ /* 0x001fca00078e020c */
[----:B------:R-:W2:Y:S01]  /*0ce0*/  LDG.E R5, desc[UR8][R12.64] ;  /* 0x000000080c057981 */ /* 0x000ea2000c1e1900 */
[----:B------:R-:W-:Y:S01]  /*0cf0*/  HFMA2 R22, -RZ, RZ, 3.7421875, 0 ;  /* 0x437c0000ff167431 */ /* 0x000fe200000001ff */
[----:B------:R-:W-:Y:S01]  /*0d00*/  MOV R20, 0x3bbb989d ;  /* 0x3bbb989d00147802 */ /* 0x000fe20000000f00 */
[----:B--2---:R-:W-:-:S04]  /*0d10*/  FADD R5, R5, -R14 ;  /* 0x8000000e05057221 */ /* 0x004fc80000000000 */
[----:B------:R-:W-:-:S04]  /*0d20*/  FFMA.SAT R11, R5, R20, 0.5 ;  /* 0x3f000000050b7423 */ /* 0x000fc80000002014 */
[----:B------:R-:W-:-:S04]  /*0d30*/  FFMA.RM R11, R11, R22, 12582913 ;  /* 0x4b4000010b0b7423 */ /* 0x000fc80000004016 */
[----:B------:R-:W-:-:S04]  /*0d40*/  FADD R14, R11, -12583039 ;  /* 0xcb40007f0b0e7421 */ /* 0x000fc80000000000 */
[----:B------:R-:W-:-:S04]  /*0d50*/  FFMA R14, R5, 1.4426950216293334961, -R14 ;  /* 0x3fb8aa3b050e7823 */ /* 0x000fc8000000080e */
[----:B------:R-:W-:Y:S01]  /*0d60*/  FFMA R14, R5, 1.925963033500011079e-08, R14 ;  /* 0x32a57060050e7823 */ /* 0x000fe2000000000e */
[----:B------:R-:W-:Y:S01]  /*0d70*/  SHF.L.U32 R11, R11, 0x17, RZ ;  /* 0x000000170b0b7819 */ /* 0x000fe200000006ff */
[----:B------:R-:W2:Y:S04]  /*0d80*/  LDG.E R5, desc[UR8][R12.64+0x4] ;  /* 0x000004080c057981 */ /* 0x000ea8000c1e1900 */
[----:B------:R-:W0:Y:S02]  /*0d90*/  MUFU.EX2 R14, R14 ;  /* 0x0000000e000e7308 */ /* 0x000e240000000800 */
[----:B0-----:R-:W-:-:S05]  /*0da0*/  FMUL R11, R11, R14 ;  /* 0x0000000e0b0b7220 */ /* 0x001fca0000400000 */
[----:B------:R0:W-:Y:S04]  /*0db0*/  STG.E desc[UR8][R12.64], R11 ;  /* 0x0000000b0c007986 */ /* 0x0001e8000c101908 */
[----:B------:R-:W2:Y:S01]  /*0dc0*/  LDG.E R18, desc[UR8][R2.64] ;  /* 0x0000000802127981 */ /* 0x000ea2000c1e1900 */
[----:B------:R-:W-:Y:S01]  /*0dd0*/  IADD3 R4, PT, PT, R4, 0x2, RZ ;  /* 0x0000000204047810 */ /* 0x000fe20007ffe0ff */
[----:B--2---:R-:W-:-:S04]  /*0de0*/  FADD R5, R5, -R18 ;  /* 0x8000001205057221 */ /* 0x004fc80000000000 */
[----:B------:R-:W-:-:S04]  /*0df0*/  FFMA.SAT R15, R5, R20, 0.5 ;  /* 0x3f000000050f7423 */ /* 0x000fc80000002014 */
[----:B------:R-:W-:-:S04]  /*0e00*/  FFMA.RM R15, R15, R22, 12582913 ;  /* 0x4b4000010f0f7423 */ /* 0x000fc80000004016 */
[----:B------:R-:W-:-:S04]  /*0e10*/  FADD R18, R15, -12583039 ;  /* 0xcb40007f0f127421 */ /* 0x000fc80000000000 */
[----:B------:R-:W-:-:S04]  /*0e20*/  FFMA R18, R5, 1.4426950216293334961, -R18 ;  /* 0x3fb8aa3b05127823 */ /* 0x000fc80000000812 */
[----:B------:R-:W-:-:S06]  /*0e30*/  FFMA R18, R5, 1.925963033500011079e-08, R18 ;  /* 0x32a5706005127823 */ /* 0x000fcc0000000012 */
[----:B------:R-:W1:Y:S01]  /*0e40*/  MUFU.EX2 R18, R18 ;  /* 0x0000001200127308 */ /* 0x000e620000000800 */
[----:B------:R-:W-:-:S05]  /*0e50*/  SHF.L.U32 R15, R15, 0x17, RZ ;  /* 0x000000170f0f7819 */ /* 0x000fca00000006ff */
[----:B-1----:R-:W-:-:S05]  /*0e60*/  FMUL R15, R15, R18 ;  /* 0x000000120f0f7220 */ /* 0x002fca0000400000 */
[----:B------:R0:W-:Y:S02]  /*0e70*/  STG.E desc[UR8][R12.64+0x4], R15 ;  /* 0x0000040f0c007986 */ /* 0x0001e4000c101908 */
.L_x_141:
[----:B------:R-:W-:Y:S05]  /*0e80*/  @!P3 BRA `(.L_x_139) ;  /* 0x000000000044b947 */ /* 0x000fea0003800000 */
[----:B01-3--:R-:W0:Y:S01]  /*0e90*/  LDC.64 R12, c[0x0][0x388] ;  /* 0x0000e200ff0c7b82 */ /* 0x00be220000000a00 */
        /* <DEDUP_REMOVED lines=11> */
[----:B------:R-:W-:-:S06]  /*0f50*/  FFMA R12, R9, 1.925963033500011079e-08, R12 ;  /* 0x32a57060090c7823 */ /* 0x000fcc000000000c */
[----:B------:R-:W0:Y:S01]  /*0f60*/  MUFU.EX2 R12, R12 ;  /* 0x0000000c000c7308 */ /* 0x000e220000000800 */
[----:B------:R-:W-:-:S05]  /*0f70*/  SHF.L.U32 R11, R11, 0x17, RZ ;  /* 0x000000170b0b7819 */ /* 0x000fca00000006ff */
[----:B0-----:R-:W-:-:S05]  /*0f80*/  FMUL R11, R11, R12 ;  /* 0x0000000c0b0b7220 */ /* 0x001fca0000400000 */
[----:B------:R4:W-:Y:S02]  /*0f90*/  STG.E desc[UR8][R4.64], R11 ;  /* 0x0000000b04007986 */ /* 0x0009e4000c101908 */
.L_x_139:
[----:B------:R-:W-:Y:S05]  /*0fa0*/  @!P1 BRA `(.L_x_142) ;  /* 0xfffffff000709947 */ /* 0x000fea000383ffff */
[----:B--2---:R-:W-:Y:S05]  /*0fb0*/  EXIT ;  /* 0x000000000000794d */ /* 0x004fea0003800000 */
.L_x_143:
        /* <DEDUP_REMOVED lines=12> */
.L_x_178:


//--------------------- .text._Z4nb_3iPfPKfS1_ii  --------------------------
	.section	.text._Z4nb_3iPfPKfS1_ii,"ax",@progbits
	.align	128
        .global         _Z4nb_3iPfPKfS1_ii
        .type           _Z4nb_3iPfPKfS1_ii,@function
        .size           _Z4nb_3iPfPKfS1_ii,(.L_x_179 - _Z4nb_3iPfPKfS1_ii)
        .other          _Z4nb_3iPfPKfS1_ii,@"STO_CUDA_ENTRY STV_DEFAULT"
_Z4nb_3iPfPKfS1_ii:
.text._Z4nb_3iPfPKfS1_ii:
        /* <DEDUP_REMOVED lines=8> */
[----:B------:R-:W0:Y:S01]  /*0080*/  LDCU UR4, c[0x0][0x3a4] ;  /* 0x00007480ff0477ac */ /* 0x000e220008000800 */
[----:B------:R-:W1:Y:S01]  /*0090*/  LDC.64 R8, c[0x0][0x398] ;  /* 0x0000e600ff087b82 */ /* 0x000e620000000a00 */
[----:B------:R-:W2:Y:S01]  /*00a0*/  LDCU UR5, c[0x0][0x370] ;  /* 0x00006e00ff0577ac */ /* 0x000ea20008000800 */
[----:B------:R-:W3:Y:S06]  /*00b0*/  LDCU.64 UR12, c[0x0][0x358] ;  /* 0x00006b00ff0c77ac */ /* 0x000eec0008000a00 */
[----:B------:R-:W4:Y:S01]  /*00c0*/  LDC.64 R10, c[0x0][0x388] ;  /* 0x0000e200ff0a7b82 */ /* 0x000f220000000a00 */
[----:B0-----:R-:W-:Y:S01]  /*00d0*/  UISETP.GT.AND UP0, UPT, UR4, URZ, UPT ;  /* 0x000000ff0400728c */ /* 0x001fe2000bf04270 */
[----:B--2---:R-:W-:-:S08]  /*00e0*/  IMAD R3, R3, UR5, RZ ;  /* 0x0000000503037c24 */ /* 0x004fd0000f8e02ff */
[----:B---3--:R-:W-:Y:S05]  /*00f0*/  BRA.U UP0, `(.L_x_144) ;  /* 0x0000000100247547 */ /* 0x008fea000b800000 */
.L_x_145:
[----:B-1----:R-:W-:-:S06]  /*0100*/  IMAD.WIDE R4, R0, 0x4, R8 ;  /* 0x0000000400047825 */ /* 0x002fcc00078e0208 */
[----:B------:R-:W2:Y:S01]  /*0110*/  LDG.E R4, desc[UR12][R4.64] ;  /* 0x0000000c04047981 */ /* 0x000ea2000c1e1900 */
[----:B0---4-:R-:W-:Y:S01]  /*0120*/  IMAD.WIDE R6, R0, 0x4, R10 ;  /* 0x0000000400067825 */ /* 0x011fe200078e020a */
[----:B------:R-:W-:-:S04]  /*0130*/  IADD3 R0, PT, PT, R3, R0, RZ ;  /* 0x0000000003007210 */ /* 0x000fc80007ffe0ff */
[----:B------:R-:W-:Y:S01]  /*0140*/  ISETP.GE.AND P0, PT, R0, UR6, PT ;  /* 0x0000000600007c0c */ /* 0x000fe2000bf06270 */
[----:B--2---:R-:W-:-:S05]  /*0150*/  FADD R13, R4, -INF ;  /* 0xff800000040d7421 */ /* 0x004fca0000000000 */
[----:B------:R0:W-:Y:S07]  /*0160*/  STG.E desc[UR12][R6.64], R13 ;  /* 0x0000000d06007986 */ /* 0x0001ee000c10190c */
[----:B------:R-:W-:Y:S05]  /*0170*/  @!P0 BRA `(.L_x_145) ;  /* 0xfffffffc00e08947 */ /* 0x000fea000383ffff */
[----:B------:R-:W-:Y:S05]  /*0180*/  EXIT ;  /* 0x000000000000794d */ /* 0x000fea0003800000 */
.L_x_144:
[----:B------:R-:W0:Y:S01]  /*0190*/  LDCU.64 UR6, c[0x0][0x390] ;  /* 0x00007200ff0677ac */ /* 0x000e220008000a00 */
[----:B------:R-:W-:Y:S02]  /*01a0*/  ULOP3.LUT UR8, UR4, 0x7, URZ, 0xc0, !UPT ;  /* 0x0000000704087892 */ /* 0x000fe4000f8ec0ff */
[----:B------:R-:W-:Y:S02]  /*01b0*/  ULOP3.LUT UR10, UR4, 0x7ffffff8, URZ, 0xc0, !UPT ;  /* 0x7ffffff8040a7892 */ /* 0x000fe4000f8ec0ff */
[----:B------:R-:W-:Y:S02]  /*01c0*/  UIADD3 UR9, UPT, UPT, UR8, -0x1, URZ ;  /* 0xffffffff08097890 */ /* 0x000fe4000fffe0ff */
[----:B------:R-:W-:Y:S02]  /*01d0*/  ULOP3.LUT UR4, UR4, 0x3, URZ, 0xc0, !UPT ;  /* 0x0000000304047892 */ /* 0x000fe4000f8ec0ff */
[----:B0-----:R-:W-:-:S04]  /*01e0*/  UIADD3 UR5, UP0, UPT, UR6, 0x10, URZ ;  /* 0x0000001006057890 */ /* 0x001fc8000ff1e0ff */
[----:B------:R-:W-:Y:S02]  /*01f0*/  UIADD3.X UR6, UPT, UPT, URZ, UR7, URZ, UP0, !UPT ;  /* 0x00000007ff067290 */ /* 0x000fe400087fe4ff */
[----:B------:R-:W-:Y:S02]  /*0200*/  UIADD3 UR7, UPT, UPT, -UR10, URZ, URZ ;  /* 0x000000ff0a077290 */ /* 0x000fe4000fffe1ff */
[----:B------:R-:W-:-:S11]  /*0210*/  UISETP.GE.U32.AND UP0, UPT, UR9, 0x3, UPT ;  /* 0x000000030900788c */ /* 0x000fd6000bf06070 */
.L_x_151:
[----:B----4-:R-:W0:Y:S08]  /*0220*/  LDC.64 R10, c[0x0][0x398] ;  /* 0x0000e600ff0a7b82 */ /* 0x010e300000000a00 */
[----:B------:R-:W2:Y:S01]  /*0230*/  LDC R5, c[0x0][0x3a4] ;  /* 0x0000e900ff057b82 */ /* 0x000ea20000000800 */
[----:B0-----:R-:W-:-:S05]  /*0240*/  IMAD.WIDE R10, R0, 0x4, R10 ;  /* 0x00000004000a7825 */ /* 0x001fca00078e020a */
[----:B------:R0:W5:Y:S01]  /*0250*/  LDG.E R2, desc[UR12][R10.64] ;  /* 0x0000000c0a027981 */ /* 0x000162000c1e1900 */
[----:B-1----:R-:W-:Y:S01]  /*0260*/  HFMA2 R8, -RZ, RZ, 0, 0 ;  /* 0x00000000ff087431 */ /* 0x002fe200000001ff */
[----:B------:R-:W-:Y:S01]  /*0270*/  MOV R7, RZ ;  /* 0x000000ff00077202 */ /* 0x000fe20000000f00 */
[----:B--2---:R-:W-:Y:S01]  /*0280*/  IMAD R4, R0, R5, RZ ;  /* 0x0000000500047224 */ /* 0x004fe200078e02ff */
[----:B------:R-:W-:-:S13]  /*0290*/  ISETP.GE.U32.AND P0, PT, R5, 0x8, PT ;  /* 0x000000080500780c */ /* 0x000fda0003f06070 */
[----:B0-----:R-:W-:Y:S05]  /*02a0*/  @!P0 BRA `(.L_x_146) ;  /* 0x0000000400748947 */ /* 0x001fea0003800000 */
[----:B------:R-:W-:Y:S02]  /*02b0*/  MOV R8, RZ ;  /* 0x000000ff00087202 */ /* 0x000fe40000000f00 */
[----:B------:R-:W-:Y:S02]  /*02c0*/  MOV R6, R4 ;  /* 0x0000000400067202 */ /* 0x000fe40000000f00 */
[----:B------:R-:W-:-:S07]  /*02d0*/  MOV R7, UR7 ;  /* 0x0000000700077c02 */ /* 0x000fce0008000f00 */
.L_x_147:
[----:B------:R-:W-:Y:S02]  /*02e0*/  MOV R18, UR5 ;  /* 0x0000000500127c02 */ /* 0x000fe40008000f00 */
[----:B------:R-:W-:-:S03]  /*02f0*/  MOV R19, UR6 ;  /* 0x0000000600137c02 */ /* 0x000fc60008000f00 */
[----:B------:R-:W-:-:S05]  /*0300*/  IMAD.WIDE R18, R6, 0x4, R18 ;  /* 0x0000000406127825 */ /* 0x000fca00078e0212 */
[----:B------:R-:W2:Y:S04]  /*0310*/  LDG.E R13, desc[UR12][R18.64+-0x10] ;  /* 0xfffff00c120d7981 */ /* 0x000ea8000c1e1900 */
[----:B------:R-:W3:Y:S04]  /*0320*/  LDG.E R23, desc[UR12][R18.64+-0xc] ;  /* 0xfffff40c12177981 */ /* 0x000ee8000c1e1900 */
[----:B------:R-:W4:Y:S04]  /*0330*/  LDG.E R25, desc[UR12][R18.64+-0x8] ;  /* 0xfffff80c12197981 */ /* 0x000f28000c1e1900 */
[----:B------:R-:W4:Y:S04]  /*0340*/  LDG.E R21, desc[UR12][R18.64+-0x4] ;  /* 0xfffffc0c12157981 */ /* 0x000f28000c1e1900 */
[----:B------:R-:W4:Y:S04]  /*0350*/  LDG.E R15, desc[UR12][R18.64] ;  /* 0x0000000c120f7981 */ /* 0x000f28000c1e1900 */
[----:B------:R-:W4:Y:S04]  /*0360*/  LDG.E R17, desc[UR12][R18.64+0x4] ;  /* 0x0000040c12117981 */ /* 0x000f28000c1e1900 */
[----:B------:R-:W4:Y:S04]  /*0370*/  LDG.E R9, desc[UR12][R18.64+0x8] ;  /* 0x0000080c12097981 */ /* 0x000f28000c1e1900 */
[----:B------:R0:W4:Y:S01]  /*0380*/  LDG.E R11, desc[UR12][R18.64+0xc] ;  /* 0x00000c0c120b7981 */ /* 0x000122000c1e1900 */
[----:B------:R-:W-:Y:S01]  /*0390*/  HFMA2 R10, -RZ, RZ, 0.96630859375, -0.0022525787353515625 ;  /* 0x3bbb989dff0a7431 */ /* 0x000fe200000001ff */
[----:B------:R-:W-:-:S02]  /*03a0*/  MOV R12, 0x437c0000 ;  /* 0x437c0000000c7802 */ /* 0x000fc40000000f00 */
[----:B------:R-:W-:Y:S02]  /*03b0*/  IADD3 R7, PT, PT, R7, 0x8, RZ ;  /* 0x0000000807077810 */ /* 0x000fe40007ffe0ff */
[----:B------:R-:W-:Y:S02]  /*03c0*/  IADD3 R6, PT, PT, R6, 0x8, RZ ;  /* 0x0000000806067810 */ /* 0x000fe40007ffe0ff */
[----:B------:R-:W-:Y:S01]  /*03d0*/  ISETP.NE.AND P0, PT, R7, RZ, PT ;  /* 0x000000ff0700720c */ /* 0x000fe20003f05270 */
[----:B--2--5:R-:W-:-:S04]  /*03e0*/  FADD R27, -R2, R13 ;  /* 0x0000000d021b7221 */ /* 0x024fc80000000100 */
[----:B------:R-:W-:Y:S01]  /*03f0*/  FFMA.SAT R13, R27, R10, 0.5 ;  /* 0x3f0000001b0d7423 */ /* 0x000fe2000000200a */
[----:B---3--:R-:W-:-:S03]  /*0400*/  FADD R23, -R2, R23 ;  /* 0x0000001702177221 */ /* 0x008fc60000000100 */
[----:B------:R-:W-:Y:S01]  /*0410*/  FFMA.RM R20, R13, R12, 12582913 ;  /* 0x4b4000010d147423 */ /* 0x000fe2000000400c */
[----:B------:R-:W-:Y:S01]  /*0420*/  FFMA.SAT R13, R23, R10, 0.5 ;  /* 0x3f000000170d7423 */ /* 0x000fe2000000200a */
[----:B----4-:R-:W-:Y:S02]  /*0430*/  FADD R25, -R2, R25 ;  /* 0x0000001902197221 */ /* 0x010fe40000000100 */
[----:B------:R-:W-:Y:S01]  /*0440*/  FADD R14, R20, -12583039 ;  /* 0xcb40007f140e7421 */ /* 0x000fe20000000000 */
[----:B------:R-:W-:Y:S01]  /*0450*/  FFMA.RM R13, R13, R12, 12582913 ;  /* 0x4b4000010d0d7423 */ /* 0x000fe2000000400c */
[----:B------:R-:W-:Y:S01]  /*0460*/  FFMA.SAT R29, R25, R10, 0.5 ;  /* 0x3f000000191d7423 */ /* 0x000fe2000000200a */
[----:B------:R-:W-:Y:S01]  /*0470*/  FADD R21, -R2, R21 ;  /* 0x0000001502157221 */ /* 0x000fe20000000100 */
[----:B------:R-:W-:Y:S01]  /*0480*/  FFMA R14, R27, 1.4426950216293334961, -R14 ;  /* 0x3fb8aa3b1b0e7823 */ /* 0x000fe2000000080e */
[----:B------:R-:W-:-:S03]  /*0490*/  FADD R16, R13, -12583039 ;  /* 0xcb40007f0d107421 */ /* 0x000fc60000000000 */
[----:B0-----:R-:W-:Y:S01]  /*04a0*/  FFMA R19, R27, 1.925963033500011079e-08, R14 ;  /* 0x32a570601b137823 */ /* 0x001fe2000000000e */
[----:B------:R-:W-:Y:S01]  /*04b0*/  FFMA.RM R14, R29, R12, 12582913 ;  /* 0x4b4000011d0e7423 */ /* 0x000fe2000000400c */
[----:B------:R-:W-:Y:S01]  /*04c0*/  FFMA R16, R23, 1.4426950216293334961, -R16 ;  /* 0x3fb8aa3b17107823 */ /* 0x000fe20000000810 */
[----:B------:R-:W-:Y:S02]  /*04d0*/  FFMA.SAT R27, R21, R10, 0.5 ;  /* 0x3f000000151b7423 */ /* 0x000fe4000000200a */
[----:B------:R-:W-:Y:S01]  /*04e0*/  FADD R18, R14, -12583039 ;  /* 0xcb40007f0e127421 */ /* 0x000fe20000000000 */
[----:B------:R-:W0:Y:S01]  /*04f0*/  MUFU.EX2 R19, R19 ;  /* 0x0000001300137308 */ /* 0x000e220000000800 */
[----:B------:R-:W-:Y:S01]  /*0500*/  FFMA R16, R23, 1.925963033500011079e-08, R16 ;  /* 0x32a5706017107823 */ /* 0x000fe20000000010 */
[----:B------:R-:W-:Y:S01]  /*0510*/  FADD R23, -R2, R15 ;  /* 0x0000000f02177221 */ /* 0x000fe20000000100 */
[----:B------:R-:W-:Y:S01]  /*0520*/  FFMA R18, R25, 1.4426950216293334961, -R18 ;  /* 0x3fb8aa3b19127823 */ /* 0x000fe20000000812 */
[----:B------:R-:W-:Y:S01]  /*0530*/  FFMA.RM R15, R27, R12, 12582913 ;  /* 0x4b4000011b0f7423 */ /* 0x000fe2000000400c */
[----:B------:R-:W-:Y:S01]  /*0540*/  SHF.L.U32 R27, R20, 0x17, RZ ;  /* 0x00000017141b7819 */ /* 0x000fe200000006ff */
[----:B------:R-:W-:Y:S01]  /*0550*/  FFMA.SAT R29, R23, R10, 0.5 ;  /* 0x3f000000171d7423 */ /* 0x000fe2000000200a */
[----:B------:R-:W-:Y:S01]  /*0560*/  FFMA R18, R25, 1.925963033500011079e-08, R18 ;  /* 0x32a5706019127823 */ /* 0x000fe20000000012 */
[----:B------:R-:W-:Y:S01]  /*0570*/  FADD R22, R15, -12583039 ;  /* 0xcb40007f0f167421 */ /* 0x000fe20000000000 */
[----:B------:R-:W-:Y:S01]  /*0580*/  FADD R25, -R2, R17 ;  /* 0x0000001102197221 */ /* 0x000fe20000000100 */
[----:B------:R-:W-:Y:S01]  /*0590*/  FFMA.RM R17, R29, R12, 12582913 ;  /* 0x4b4000011d117423 */ /* 0x000fe2000000400c */
[----:B------:R-:W1:Y:S01]  /*05a0*/  MUFU.EX2 R16, R16 ;  /* 0x0000001000107308 */ /* 0x000e620000000800 */
[----:B------:R-:W-:Y:S01]  /*05b0*/  FFMA R22, R21, 1.4426950216293334961, -R22 ;  /* 0x3fb8aa3b15167823 */ /* 0x000fe20000000816 */
[----:B------:R-:W-:-:S02]  /*05c0*/  SHF.L.U32 R14, R14, 0x17, RZ ;  /* 0x000000170e0e7819 */ /* 0x000fc400000006ff */
[----:B------:R-:W-:Y:S01]  /*05d0*/  SHF.L.U32 R15, R15, 0x17, RZ ;  /* 0x000000170f0f7819 */ /* 0x000fe200000006ff */
[----:B------:R-:W-:Y:S01]  /*05e0*/  FFMA R22, R21, 1.925963033500011079e-08, R22 ;  /* 0x32a5706015167823 */ /* 0x000fe20000000016 */
[----:B0-----:R-:W-:Y:S01]  /*05f0*/  FFMA R19, R27, R19, R8 ;  /* 0x000000131b137223 */ /* 0x001fe20000000008 */
[----:B------:R-:W-:Y:S01]  /*0600*/  FADD R8, R17, -12583039 ;  /* 0xcb40007f11087421 */ /* 0x000fe20000000000 */
[----:B------:R-:W-:Y:S01]  /*0610*/  FFMA.SAT R27, R25, R10, 0.5 ;  /* 0x3f000000191b7423 */ /* 0x000fe2000000200a */
[C---:B------:R-:W-:Y:S01]  /*0620*/  FADD R21, -R2.reuse, R9 ;  /* 0x0000000902157221 */ /* 0x040fe20000000100 */
[----:B------:R-:W0:Y:S01]  /*0630*/  MUFU.EX2 R18, R18 ;  /* 0x0000001200127308 */ /* 0x000e220000000800 */
[----:B------:R-:W-:Y:S01]  /*0640*/  FFMA R20, R23, 1.4426950216293334961, -R8 ;  /* 0x3fb8aa3b17147823 */ /* 0x000fe20000000808 */
[----:B------:R-:W-:Y:S01]  /*0650*/  FFMA.RM R8, R27, R12, 12582913 ;  /* 0x4b4000011b087423 */ /* 0x000fe2000000400c */
[----:B------:R-:W-:Y:S01]  /*0660*/  FFMA.SAT R27, R21, R10, 0.5 ;  /* 0x3f000000151b7423 */ /* 0x000fe2000000200a */
[----:B------:R-:W-:Y:S01]  /*0670*/  SHF.L.U32 R17, R17, 0x17, RZ ;  /* 0x0000001711117819 */ /* 0x000fe200000006ff */
[----:B------:R-:W-:Y:S01]  /*0680*/  FFMA R24, R23, 1.925963033500011079e-08, R20 ;  /* 0x32a5706017187823 */ /* 0x000fe20000000014 */
[----:B------:R-:W-:Y:S01]  /*0690*/  FADD R23, -R2, R11 ;  /* 0x0000000b02177221 */ /* 0x000fe20000000100 */
[----:B------:R-:W-:Y:S01]  /*06a0*/  FADD R26, R8, -12583039 ;  /* 0xcb40007f081a7421 */ /* 0x000fe20000000000 */
[----:B------:R-:W-:Y:S01]  /*06b0*/  FFMA.RM R20, R27, R12, 12582913 ;  /* 0x4b4000011b147423 */ /* 0x000fe2000000400c */
[----:B------:R2:W3:Y:S01]  /*06c0*/  MUFU.EX2 R9, R22 ;  /* 0x0000001600097308 */ /* 0x0004e20000000800 */
[----:B------:R-:W-:Y:S01]  /*06d0*/  FFMA.SAT R27, R23, R10, 0.5 ;  /* 0x3f000000171b7423 */ /* 0x000fe2000000200a */
[----:B------:R-:W-:Y:S01]  /*06e0*/  FFMA R26, R25, 1.4426950216293334961, -R26 ;  /* 0x3fb8aa3b191a7823 */ /* 0x000fe2000000081a */
[----:B------:R-:W-:Y:S01]  /*06f0*/  FADD R28, R20, -12583039 ;  /* 0xcb40007f141c7421 */ /* 0x000fe20000000000 */
[----:B------:R-:W-:Y:S01]  /*0700*/  SHF.L.U32 R8, R8, 0x17, RZ ;  /* 0x0000001708087819 */ /* 0x000fe200000006ff */
[----:B------:R-:W-:Y:S01]  /*0710*/  FFMA.RM R12, R27, R12, 12582913 ;  /* 0x4b4000011b0c7423 */ /* 0x000fe2000000400c */
[----:B------:R-:W-:Y:S01]  /*0720*/  FFMA R10, R25, 1.925963033500011079e-08, R26 ;  /* 0x32a57060190a7823 */ /* 0x000fe2000000001a */
[----:B------:R-:W-:Y:S01]  /*0730*/  FFMA R28, R21, 1.4426950216293334961, -R28 ;  /* 0x3fb8aa3b151c7823 */ /* 0x000fe2000000081c */
[----:B------:R-:W4:Y:S01]  /*0740*/  MUFU.EX2 R11, R24 ;  /* 0x00000018000b7308 */ /* 0x000f220000000800 */
[----:B------:R-:W-:Y:S01]  /*0750*/  FADD R26, R12, -12583039 ;  /* 0xcb40007f0c1a7421 */ /* 0x000fe20000000000 */
[----:B--2---:R-:W-:Y:S01]  /*0760*/  SHF.L.U32 R22, R13, 0x17, RZ ;  /* 0x000000170d167819 */ /* 0x004fe200000006ff */
[----:B------:R-:W-:-:S02]  /*0770*/  FFMA R28, R21, 1.925963033500011079e-08, R28 ;  /* 0x32a57060151c7823 */ /* 0x000fc4000000001c */
[C---:B------:R-:W-:Y:S02]  /*0780*/  FFMA R26, R23.reuse, 1.4426950216293334961, -R26 ;  /* 0x3fb8aa3b171a7823 */ /* 0x040fe4000000081a */
[----:B-1----:R-:W-:Y:S01]  /*0790*/  FFMA R19, R22, R16, R19 ;  /* 0x0000001016137223 */ /* 0x002fe20000000013 */
[----:B------:R-:W1:Y:S01]  /*07a0*/  MUFU.EX2 R10, R10 ;  /* 0x0000000a000a7308 */ /* 0x000e620000000800 */
[----:B------:R-:W-:Y:S02]  /*07b0*/  FFMA R26, R23, 1.925963033500011079e-08, R26 ;  /* 0x32a57060171a7823 */ /* 0x000fe4000000001a */
[----:B0-----:R-:W-:-:S04]  /*07c0*/  FFMA R14, R14, R18, R19 ;  /* 0x000000120e0e7223 */ /* 0x001fc80000000013 */
[----:B---3--:R-:W-:Y:S01]  /*07d0*/  FFMA R14, R15, R9, R14 ;  /* 0x000000090f0e7223 */ /* 0x008fe2000000000e */
[----:B------:R-:W0:Y:S01]  /*07e0*/  MUFU.EX2 R13, R28 ;  /* 0x0000001c000d7308 */ /* 0x000e220000000800 */
[----:B------:R-:W-:Y:S02]  /*07f0*/  SHF.L.U32 R9, R20, 0x17, RZ ;  /* 0x0000001714097819 */ /* 0x000fe400000006ff */
[----:B----4-:R-:W-:-:S05]  /*0800*/  FFMA R11, R17, R11, R14 ;  /* 0x0000000b110b7223 */ /* 0x010fca000000000e */
[----:B------:R-:W2:Y:S01]  /*0810*/  MUFU.EX2 R26, R26 ;  /* 0x0000001a001a7308 */ /* 0x000ea20000000800 */
[----:B-1----:R-:W-:Y:S01]  /*0820*/  FFMA R8, R8, R10, R11 ;  /* 0x0000000a08087223 */ /* 0x002fe2000000000b */
[----:B------:R-:W-:-:S03]  /*0830*/  SHF.L.U32 R11, R12, 0x17, RZ ;  /* 0x000000170c0b7819 */ /* 0x000fc600000006ff */
[----:B0-----:R-:W-:-:S04]  /*0840*/  FFMA R8, R9, R13, R8 ;  /* 0x0000000d09087223 */ /* 0x001fc80000000008 */
[----:B--2---:R-:W-:Y:S01]  /*0850*/  FFMA R8, R11, R26, R8 ;  /* 0x0000001a0b087223 */ /* 0x004fe20000000008 */
[----:B------:R-:W-:Y:S06]  /*0860*/  @P0 BRA `(.L_x_147) ;  /* 0xfffffff8009c0947 */ /* 0x000fec000383ffff */
[----:B------:R-:W-:-:S07]  /*0870*/  MOV R7, UR10 ;  /* 0x0000000a00077c02 */ /* 0x000fce0008000f00 */
.L_x_146:
[----:B------:R-:W-:-:S09]  /*0880*/  UISETP.NE.AND UP1, UPT, UR8, URZ, UPT ;  /* 0x000000ff0800728c */ /* 0x000fd2000bf25270 */
[----:B------:R-:W-:Y:S05]  /*0890*/  BRA.U !UP1, `(.L_x_148) ;  /* 0x0000000509787547 */ /* 0x000fea000b800000 */
[----:B------:R-:W-:Y:S01]  /*08a0*/  UISETP.NE.AND UP1, UPT, UR4, URZ, UPT ;  /* 0x000000ff0400728c */ /* 0x000fe2000bf25270 */
[----:B------:R-:W-:Y:S10]  /*08b0*/  BRA.U !UP0, `(.L_x_149) ;  /* 0x0000000108b87547 */ /* 0x000ff4000b800000 */
[----:B------:R-:W0:Y:S01]  /*08c0*/  LDC.64 R12, c[0x0][0x390] ;  /* 0x0000e400ff0c7b82 */ /* 0x000e220000000a00 */
[----:B------:R-:W-:-:S05]  /*08d0*/  IADD3 R9, PT, PT, R4, R7, RZ ;  /* 0x0000000704097210 */ /* 0x000fca0007ffe0ff */
[----:B0-----:R-:W-:-:S05]  /*08e0*/  IMAD.WIDE R12, R9, 0x4, R12 ;  /* 0x00000004090c7825 */ /* 0x001fca00078e020c */
[----:B------:R-:W2:Y:S04]  /*08f0*/  LDG.E R9, desc[UR12][R12.64] ;  /* 0x0000000c0c097981 */ /* 0x000ea8000c1e1900 */
[----:B------:R-:W3:Y:S04]  /*0900*/  LDG.E R11, desc[UR12][R12.64+0x4] ;  /* 0x0000040c0c0b7981 */ /* 0x000ee8000c1e1900 */
[----:B------:R-:W4:Y:S04]  /*0910*/  LDG.E R17, desc[UR12][R12.64+0x8] ;  /* 0x0000080c0c117981 */ /* 0x000f28000c1e1900 */
[----:B------:R0:W4:Y:S01]  /*0920*/  LDG.E R21, desc[UR12][R12.64+0xc] ;  /* 0x00000c0c0c157981 */ /* 0x000122000c1e1900 */
[----:B------:R-:W-:Y:S01]  /*0930*/  HFMA2 R23, -RZ, RZ, 0.96630859375, -0.0022525787353515625 ;  /* 0x3bbb989dff177431 */ /* 0x000fe200000001ff */
[----:B------:R-:W-:-:S02]  /*0940*/  MOV R10, 0x437c0000 ;  /* 0x437c0000000a7802 */ /* 0x000fc40000000f00 */
[----:B------:R-:W-:Y:S01]  /*0950*/  IADD3 R7, PT, PT, R7, 0x4, RZ ;  /* 0x0000000407077810 */ /* 0x000fe20007ffe0ff */
[----:B--2--5:R-:W-:-:S04]  /*0960*/  FADD R14, -R2, R9 ;  /* 0x00000009020e7221 */ /* 0x024fc80000000100 */
[----:B------:R-:W-:Y:S01]  /*0970*/  FFMA.SAT R9, R14, R23, 0.5 ;  /* 0x3f0000000e097423 */ /* 0x000fe20000002017 */
[----:B---3--:R-:W-:-:S03]  /*0980*/  FADD R16, -R2, R11 ;  /* 0x0000000b02107221 */ /* 0x008fc60000000100 */
[-C--:B------:R-:W-:Y:S01]  /*0990*/  FFMA.RM R6, R9, R10.reuse, 12582913 ;  /* 0x4b40000109067423 */ /* 0x080fe2000000400a */
[-C--:B------:R-:W-:Y:S01]  /*09a0*/  FFMA.SAT R9, R16, R23.reuse, 0.5 ;  /* 0x3f00000010097423 */ /* 0x080fe20000002017 */
[----:B----4-:R-:W-:Y:S02]  /*09b0*/  FADD R11, -R2, R17 ;  /* 0x00000011020b7221 */ /* 0x010fe40000000100 */
[----:B------:R-:W-:Y:S01]  /*09c0*/  FADD R15, R6, -12583039 ;  /* 0xcb40007f060f7421 */ /* 0x000fe20000000000 */
[-C--:B------:R-:W-:Y:S01]  /*09d0*/  FFMA.RM R9, R9, R10.reuse, 12582913 ;  /* 0x4b40000109097423 */ /* 0x080fe2000000400a */
[----:B------:R-:W-:Y:S02]  /*09e0*/  FFMA.SAT R19, R11, R23, 0.5 ;  /* 0x3f0000000b137423 */ /* 0x000fe40000002017 */
[----:B------:R-:W-:Y:S01]  /*09f0*/  FFMA R15, R14, 1.4426950216293334961, -R15 ;  /* 0x3fb8aa3b0e0f7823 */ /* 0x000fe2000000080f */
[----:B------:R-:W-:Y:S01]  /*0a00*/  FADD R17, R9, -12583039 ;  /* 0xcb40007f09117421 */ /* 0x000fe20000000000 */
[----:B0-----:R-:W-:-:S02]  /*0a10*/  FFMA.RM R12, R19, R10, 12582913 ;  /* 0x4b400001130c7423 */ /* 0x001fc4000000400a */
[----:B------:R-:W-:Y:S01]  /*0a20*/  FFMA R13, R14, 1.925963033500011079e-08, R15 ;  /* 0x32a570600e0d7823 */ /* 0x000fe2000000000f */
[----:B------:R-:W-:Y:S01]  /*0a30*/  FADD R14, -R2, R21 ;  /* 0x00000015020e7221 */ /* 0x000fe20000000100 */
[----:B------:R-:W-:Y:S01]  /*0a40*/  FFMA R17, R16, 1.4426950216293334961, -R17 ;  /* 0x3fb8aa3b10117823 */ /* 0x000fe20000000811 */
[----:B------:R-:W-:Y:S02]  /*0a50*/  FADD R18, R12, -12583039 ;  /* 0xcb40007f0c127421 */ /* 0x000fe40000000000 */
[----:B------:R-:W-:Y:S01]  /*0a60*/  FFMA.SAT R15, R14, R23, 0.5 ;  /* 0x3f0000000e0f7423 */ /* 0x000fe20000002017 */
[----:B------:R-:W-:Y:S01]  /*0a70*/  FFMA R17, R16, 1.925963033500011079e-08, R17 ;  /* 0x32a5706010117823 */ /* 0x000fe20000000011 */
[----:B------:R-:W-:Y:S01]  /*0a80*/  FFMA R18, R11, 1.4426950216293334961, -R18 ;  /* 0x3fb8aa3b0b127823 */ /* 0x000fe20000000812 */
[----:B------:R-:W0:Y:S01]  /*0a90*/  MUFU.EX2 R13, R13 ;  /* 0x0000000d000d7308 */ /* 0x000e220000000800 */
[----:B------:R-:W-:Y:S02]  /*0aa0*/  FFMA.RM R15, R15, R10, 12582913 ;  /* 0x4b4000010f0f7423 */ /* 0x000fe4000000400a */
[----:B------:R-:W-:Y:S01]  /*0ab0*/  FFMA R18, R11, 1.925963033500011079e-08, R18 ;  /* 0x32a570600b127823 */ /* 0x000fe20000000012 */
[----:B------:R-:W-:Y:S01]  /*0ac0*/  SHF.L.U32 R11, R6, 0x17, RZ ;  /* 0x00000017060b7819 */ /* 0x000fe200000006ff */
[----:B------:R-:W-:Y:S01]  /*0ad0*/  FADD R19, R15, -12583039 ;  /* 0xcb40007f0f137421 */ /* 0x000fe20000000000 */
[----:B------:R-:W-:-:S02]  /*0ae0*/  SHF.L.U32 R6, R9, 0x17, RZ ;  /* 0x0000001709067819 */ /* 0x000fc400000006ff */
[----:B------:R-:W1:Y:S01]  /*0af0*/  MUFU.EX2 R17, R17 ;  /* 0x0000001100117308 */ /* 0x000e620000000800 */
[----:B------:R-:W-:Y:S01]  /*0b00*/  FFMA R19, R14, 1.4426950216293334961, -R19 ;  /* 0x3fb8aa3b0e137823 */ /* 0x000fe20000000813 */
[----:B------:R-:W-:Y:S02]  /*0b10*/  SHF.L.U32 R9, R12, 0x17, RZ ;  /* 0x000000170c097819 */ /* 0x000fe400000006ff */
[----:B------:R-:W-:Y:S01]  /*0b20*/  SHF.L.U32 R15, R15, 0x17, RZ ;  /* 0x000000170f0f7819 */ /* 0x000fe200000006ff */
[----:B------:R-:W-:-:S03]  /*0b30*/  FFMA R19, R14, 1.925963033500011079e-08, R19 ;  /* 0x32a570600e137823 */ /* 0x000fc60000000013 */
[----:B------:R-:W2:Y:S01]  /*0b40*/  MUFU.EX2 R18, R18 ;  /* 0x0000001200127308 */ /* 0x000ea20000000800 */
[----:B0-----:R-:W-:-:S07]  /*0b50*/  FFMA R11, R11, R13, R8 ;  /* 0x0000000d0b0b7223 */ /* 0x001fce0000000008 */
[----:B------:R-:W0:Y:S01]  /*0b60*/  MUFU.EX2 R19, R19 ;  /* 0x0000001300137308 */ /* 0x000e220000000800 */
[----:B-1----:R-:W-:-:S04]  /*0b70*/  FFMA R6, R6, R17, R11 ;  /* 0x0000001106067223 */ /* 0x002fc8000000000b */
[----:B--2---:R-:W-:-:S04]  /*0b80*/  FFMA R6, R9, R18, R6 ;  /* 0x0000001209067223 */ /* 0x004fc80000000006 */
[----:B0-----:R-:W-:-:S07]  /*0b90*/  FFMA R8, R15, R19, R6 ;  /* 0x000000130f087223 */ /* 0x001fce0000000006 */
.L_x_149:
[----:B------:R-:W-:Y:S05]  /*0ba0*/  BRA.U !UP1, `(.L_x_148) ;  /* 0x0000000109b47547 */ /* 0x000fea000b800000 */
[----:B------:R-:W-:Y:S01]  /*0bb0*/  UISETP.NE.AND UP1, UPT, UR4, 0x1, UPT ;  /* 0x000000010400788c */ /* 0x000fe2000bf25270 */
[----:B------:R-:W-:-:S08]  /*0bc0*/  LOP3.LUT P0, RZ, R5, 0x1, RZ, 0xc0, !PT ;  /* 0x0000000105ff7812 */ /* 0x000fd0000780c0ff */
[----:B------:R-:W-:Y:S05]  /*0bd0*/  BRA.U !UP1, `(.L_x_150) ;  /* 0x0000000109687547 */ /* 0x000fea000b800000 */
[----:B------:R-:W0:Y:S01]  /*0be0*/  LDC.64 R10, c[0x0][0x390] ;  /* 0x0000e400ff0a7b82 */ /* 0x000e220000000a00 */
[----:B------:R-:W-:-:S05]  /*0bf0*/  IADD3 R5, PT, PT, R4, R7, RZ ;  /* 0x0000000704057210 */ /* 0x000fca0007ffe0ff */
[----:B0-----:R-:W-:-:S05]  /*0c00*/  IMAD.WIDE R10, R5, 0x4, R10 ;  /* 0x00000004050a7825 */ /* 0x001fca00078e020a */
[----:B------:R-:W2:Y:S04]  /*0c10*/  LDG.E R5, desc[UR12][R10.64] ;  /* 0x0000000c0a057981 */ /* 0x000ea8000c1e1900 */
[----:B------:R-:W3:Y:S01]  /*0c20*/  LDG.E R13, desc[UR12][R10.64+0x4] ;  /* 0x0000040c0a0d7981 */ /* 0x000ee2000c1e1900 */
[----:B------:R-:W-:Y:S01]  /*0c30*/  HFMA2 R6, -RZ, RZ, 0.96630859375, -0.0022525787353515625 ;  /* 0x3bbb989dff067431 */ /* 0x000fe200000001ff */
[----:B------:R-:W-:Y:S02]  /*0c40*/  MOV R12, 0x437c0000 ;  /* 0x437c0000000c7802 */ /* 0x000fe40000000f00 */
[----:B------:R-:W-:Y:S01]  /*0c50*/  IADD3 R7, PT, PT, R7, 0x2, RZ ;  /* 0x0000000207077810 */ /* 0x000fe20007ffe0ff */
[----:B--2--5:R-:W-:-:S04]  /*0c60*/  FADD R5, -R2, R5 ;  /* 0x0000000502057221 */ /* 0x024fc80000000100 */
[----:B------:R-:W-:Y:S01]  /*0c70*/  FFMA.SAT R9, R5, R6, 0.5 ;  /* 0x3f00000005097423 */ /* 0x000fe20000002006 */
[----:B---3--:R-:W-:-:S03]  /*0c80*/  FADD R13, -R2, R13 ;  /* 0x0000000d020d7221 */ /* 0x008fc60000000100 */
[----:B------:R-:W-:Y:S01]  /*0c90*/  FFMA.RM R9, R9, R12, 12582913 ;  /* 0x4b40000109097423 */ /* 0x000fe2000000400c */
[----:B------:R-:W-:-:S03]  /*0ca0*/  FFMA.SAT R15, R13, R6, 0.5 ;  /* 0x3f0000000d0f7423 */ /* 0x000fc60000002006 */
        /* <DEDUP_REMOVED lines=13> */
.L_x_150:
[----:B------:R-:W-:Y:S05]  /*0d80*/  @!P0 BRA `(.L_x_148) ;  /* 0x00000000003c8947 */ /* 0x000fea0003800000 */
[----:B------:R-:W0:Y:S01]  /*0d90*/  LDC.64 R10, c[0x0][0x390] ;  /* 0x0000e400ff0a7b82 */ /* 0x000e220000000a00 */
[----:B------:R-:W-:-:S05]  /*0da0*/  IADD3 R5, PT, PT, R4, R7, RZ ;  /* 0x0000000704057210 */ /* 0x000fca0007ffe0ff */
[----:B0-----:R-:W-:-:S06]  /*0db0*/  IMAD.WIDE R4, R5, 0x4, R10 ;  /* 0x0000000405047825 */ /* 0x001fcc00078e020a */
[----:B------:R-:W2:Y:S01]  /*0dc0*/  LDG.E R5, desc[UR12][R4.64] ;  /* 0x0000000c04057981 */ /* 0x000ea2000c1e1900 */
[----:B------:R-:W-:Y:S01]  /*0dd0*/  HFMA2 R7, -RZ, RZ, 0.96630859375, -0.0022525787353515625 ;  /* 0x3bbb989dff077431 */ /* 0x000fe200000001ff */
[----:B------:R-:W-:Y:S01]  /*0de0*/  MOV R10, 0x437c0000 ;  /* 0x437c0000000a7802 */ /* 0x000fe20000000f00 */
[----:B--2--5:R-:W-:-:S04]  /*0df0*/  FADD R6, -R2, R5 ;  /* 0x0000000502067221 */ /* 0x024fc80000000100 */
[----:B------:R-:W-:-:S04]  /*0e00*/  FFMA.SAT R7, R6, R7, 0.5 ;  /* 0x3f00000006077423 */ /* 0x000fc80000002007 */
[----:B------:R-:W-:-:S04]  /*0e10*/  FFMA.RM R7, R7, R10, 12582913 ;  /* 0x4b40000107077423 */ /* 0x000fc8000000400a */
[C---:B------:R-:W-:Y:S01]  /*0e20*/  FADD R9, R7.reuse, -12583039 ;  /* 0xcb40007f07097421 */ /* 0x040fe20000000000 */
[----:B------:R-:W-:-:S03]  /*0e30*/  SHF.L.U32 R7, R7, 0x17, RZ ;  /* 0x0000001707077819 */ /* 0x000fc600000006ff */
[----:B------:R-:W-:-:S04]  /*0e40*/  FFMA R9, R6, 1.4426950216293334961, -R9 ;  /* 0x3fb8aa3b06097823 */ /* 0x000fc80000000809 */
[----:B------:R-:W-:-:S06]  /*0e50*/  FFMA R9, R6, 1.925963033500011079e-08, R9 ;  /* 0x32a5706006097823 */ /* 0x000fcc0000000009 */
[----:B------:R-:W0:Y:S02]  /*0e60*/  MUFU.EX2 R9, R9 ;  /* 0x0000000900097308 */ /* 0x000e240000000800 */
[----:B0-----:R-:W-:-:S07]  /*0e70*/  FFMA R8, R7, R9, R8 ;  /* 0x0000000907087223 */ /* 0x001fce0000000008 */
.L_x_148:
[----:B------:R-:W-:Y:S01]  /*0e80*/  MOV R10, R8 ;  /* 0x00000008000a7202 */ /* 0x000fe20000000f00 */
[----:B------:R-:W0:Y:S01]  /*0e90*/  LDCU UR9, c[0x0][0x3a0] ;  /* 0x00007400ff0977ac */ /* 0x000e220008000800 */
[----:B------:R-:W-:Y:S02]  /*0ea0*/  MOV R5, 0x3e055027 ;  /* 0x3e05502700057802 */ /* 0x000fe40000000f00 */
[----:B------:R-:W-:-:S04]  /*0eb0*/  FSETP.GEU.AND P0, PT, R10, 1.175494350822287508e-38, PT ;  /* 0x008000000a00780b */ /* 0x000fc80003f0e000 */
[----:B------:R-:W-:-:S09]  /*0ec0*/  FSEL R6, RZ, -23, P0 ;  /* 0xc1b80000ff067808 */ /* 0x000fd20000000000 */
[----:B------:R-:W-:-:S05]  /*0ed0*/  @!P0 FMUL R10, R10, 8388608 ;  /* 0x4b0000000a0a8820 */ /* 0x000fca0000400000 */
[C---:B------:R-:W-:Y:S02]  /*0ee0*/  IADD3 R4, PT, PT, R10.reuse, -0x3f2aaaab, RZ ;  /* 0xc0d555550a047810 */ /* 0x040fe40007ffe0ff */
[----:B------:R-:W-:Y:S02]  /*0ef0*/  ISETP.GT.U32.AND P0, PT, R10, 0x7f7fffff, PT ;  /* 0x7f7fffff0a00780c */ /* 0x000fe40003f04070 */
[----:B------:R-:W-:-:S04]  /*0f00*/  LOP3.LUT R7, R4, 0xff800000, RZ, 0xc0, !PT ;  /* 0xff80000004077812 */ /* 0x000fc800078ec0ff */
[-C--:B------:R-:W-:Y:S02]  /*0f10*/  IADD3 R4, PT, PT, R10, -R7.reuse, RZ ;  /* 0x800000070a047210 */ /* 0x080fe40007ffe0ff */
[----:B------:R-:W-:-:S03]  /*0f20*/  I2FP.F32.S32 R7, R7 ;  /* 0x0000000700077245 */ /* 0x000fc60000201400 */
[----:B------:R-:W-:Y:S02]  /*0f30*/  FADD R8, R4, -1 ;  /* 0xbf80000004087421 */ /* 0x000fe40000000000 */
[----:B------:R-:W-:Y:S01]  /*0f40*/  FFMA R6, R7, 1.1920928955078125e-07, R6 ;  /* 0x3400000007067823 */ /* 0x000fe20000000006 */
[----:B------:R-:W-:Y:S01]  /*0f50*/  MOV R7, 0x7f800000 ;  /* 0x7f80000000077802 */ /* 0x000fe20000000f00 */
[----:B------:R-:W-:-:S04]  /*0f60*/  FFMA R5, R8, -R5, 0.14084610342979431152 ;  /* 0x3e1039f608057423 */ /* 0x000fc80000000805 */
[----:B------:R-:W-:-:S04]  /*0f70*/  FFMA R5, R8, R5, -0.12148627638816833496 ;  /* 0xbdf8cdcc08057423 */ /* 0x000fc80000000005 */
[----:B------:R-:W-:-:S04]  /*0f80*/  FFMA R5, R8, R5, 0.13980610668659210205 ;  /* 0x3e0f295508057423 */ /* 0x000fc80000000005 */
[----:B------:R-:W-:-:S04]  /*0f90*/  FFMA R5, R8, R5, -0.16684235632419586182 ;  /* 0xbe2ad8b908057423 */ /* 0x000fc80000000005 */
[----:B------:R-:W-:-:S04]  /*0fa0*/  FFMA R5, R8, R5, 0.20012299716472625732 ;  /* 0x3e4ced0b08057423 */ /* 0x000fc80000000005 */
[----:B------:R-:W-:-:S04]  /*0fb0*/  FFMA R5, R8, R5, -0.24999669194221496582 ;  /* 0xbe7fff2208057423 */ /* 0x000fc80000000005 */
[C---:B------:R-:W-:Y:S02]  /*0fc0*/  FFMA R9, R8.reuse, R5, 0.33333182334899902344 ;  /* 0x3eaaaa7808097423 */ /* 0x040fe40000000005 */
[----:B------:R-:W1:Y:S02]  /*0fd0*/  LDC.64 R4, c[0x0][0x388] ;  /* 0x0000e200ff047b82 */ /* 0x000e640000000a00 */
[----:B------:R-:W-:-:S04]  /*0fe0*/  FFMA R9, R8, R9, -0.5 ;  /* 0xbf00000008097423 */ /* 0x000fc80000000009 */
[----:B------:R-:W-:-:S04]  /*0ff0*/  FMUL R9, R8, R9 ;  /* 0x0000000908097220 */ /* 0x000fc80000400000 */
[----:B------:R-:W-:-:S04]  /*1000*/  FFMA R9, R8, R9, R8 ;  /* 0x0000000908097223 */ /* 0x000fc80000000008 */
[----:B------:R-:W-:Y:S01]  /*1010*/  FFMA R6, R6, 0.69314718246459960938, R9 ;  /* 0x3f31721806067823 */ /* 0x000fe20000000009 */
[C---:B------:R-:W-:Y:S01]  /*1020*/  @P0 FFMA R6, R10.reuse, R7, +INF ;  /* 0x7f8000000a060423 */ /* 0x040fe20000000007 */
[----:B------:R-:W-:-:S04]  /*1030*/  FSETP.NEU.AND P0, PT, R10, RZ, PT ;  /* 0x000000ff0a00720b */ /* 0x000fc80003f0d000 */
[----:B------:R-:W-:Y:S01]  /*1040*/  FSEL R7, R6, -INF , P0 ;  /* 0xff80000006077808 */ /* 0x000fe20000000000 */
[----:B-1----:R-:W-:-:S04]  /*1050*/  IMAD.WIDE R4, R0, 0x4, R4 ;  /* 0x0000000400047825 */ /* 0x002fc800078e0204 */
[----:B-----5:R-:W-:Y:S01]  /*1060*/  FADD R7, R2, R7 ;  /* 0x0000000702077221 */ /* 0x020fe20000000000 */
[----:B------:R-:W-:-:S04]  /*1070*/  IADD3 R0, PT, PT, R3, R0, RZ ;  /* 0x0000000003007210 */ /* 0x000fc80007ffe0ff */
[----:B------:R2:W-:Y:S01]  /*1080*/  STG.E desc[UR12][R4.64], R7 ;  /* 0x0000000704007986 */ /* 0x0005e2000c10190c */
[----:B0-----:R-:W-:-:S13]  /*1090*/  ISETP.GE.AND P0, PT, R0, UR9, PT ;  /* 0x0000000900007c0c */ /* 0x001fda000bf06270 */
[----:B--2---:R-:W-:Y:S05]  /*10a0*/  @!P0 BRA `(.L_x_151) ;  /* 0xfffffff0005c8947 */ /* 0x004fea000383ffff */
[----:B------:R-:W-:Y:S05]  /*10b0*/  EXIT ;  /* 0x000000000000794d */ /* 0x000fea0003800000 */
.L_x_152:
        /* <DEDUP_REMOVED lines=12> */
.L_x_179:


//--------------------- .text._Z4nb_2iPfPKfii     --------------------------
	.section	.text._Z4nb_2iPfPKfii,"ax",@progbits
	.align	128
        .global         _Z4nb_2iPfPKfii
        .type           _Z4nb_2iPfPKfii,@function
        .size           _Z4nb_2iPfPKfii,(.L_x_180 - _Z4nb_2iPfPKfii)
        .other          _Z4nb_2iPfPKfii,@"STO_CUDA_ENTRY STV_DEFAULT"
_Z4nb_2iPfPKfii:
.text._Z4nb_2iPfPKfii:
        /* <DEDUP_REMOVED lines=10> */
[----:B------:R-:W2:Y:S06]  /*00a0*/  LDCU.64 UR6, c[0x0][0x358] ;  /* 0x00006b00ff0677ac */ /* 0x000eac0008000a00 */
[----:B------:R-:W3:Y:S08]  /*00b0*/  LDC.64 R8, c[0x0][0x390] ;  /* 0x0000e400ff087b82 */ /* 0x000ef00000000a00 */
[----:B------:R-:W4:Y:S01]  /*00c0*/  LDC.64 R10, c[0x0][0x388] ;  /* 0x0000e200ff0a7b82 */ /* 0x000f220000000a00 */
[----:B-1----:R-:W-:Y:S01]  /*00d0*/  IMAD R7, R7, UR4, RZ ;  /* 0x0000000407077c24 */ /* 0x002fe2000f8e02ff */
[----:B0-----:R-:W-:-:S13]  /*00e0*/  ISETP.GT.AND P0, PT, R13, RZ, PT ;  /* 0x000000ff0d00720c */ /* 0x001fda0003f04270 */
[----:B--23--:R-:W-:Y:S05]  /*00f0*/  @P0 BRA `(.L_x_153) ;  /* 0x0000000000240947 */ /* 0x00cfea0003800000 */
.L_x_154:
[----:B0-----:R-:W-:-:S04]  /*0100*/  IMAD R3, R0, R13, RZ ;  /* 0x0000000d00037224 */ /* 0x001fc800078e02ff */
[----:B------:R-:W-:-:S06]  /*0110*/  IMAD.WIDE R2, R3, 0x4, R8 ;  /* 0x0000000403027825 */ /* 0x000fcc00078e0208 */
[----:B------:R-:W2:Y:S01]  /*0120*/  LDG.E R3, desc[UR6][R2.64] ;  /* 0x0000000602037981 */ /* 0x000ea2000c1e1900 */
[----:B----4-:R-:W-:-:S04]  /*0130*/  IMAD.WIDE R4, R0, 0x4, R10 ;  /* 0x0000000400047825 */ /* 0x010fc800078e020a */
[----:B------:R-:W-:-:S05]  /*0140*/  IMAD.IADD R0, R7, 0x1, R0 ;  /* 0x0000000107007824 */ /* 0x000fca00078e0200 */
[----:B------:R-:W-:Y:S01]  /*0150*/  ISETP.GE.AND P0, PT, R0, UR5, PT ;  /* 0x0000000500007c0c */ /* 0x000fe2000bf06270 */
[----:B--2---:R0:W-:-:S12]  /*0160*/  STG.E desc[UR6][R4.64], R3 ;  /* 0x0000000304007986 */ /* 0x0041d8000c101906 */
[----:B------:R-:W-:Y:S05]  /*0170*/  @!P0 BRA `(.L_x_154) ;  /* 0xfffffffc00e08947 */ /* 0x000fea000383ffff */
[----:B------:R-:W-:Y:S05]  /*0180*/  EXIT ;  /* 0x000000000000794d */ /* 0x000fea0003800000 */
.L_x_153:
[----:B------:R-:W0:Y:S01]  /*0190*/  LDCU.64 UR4, c[0x0][0x390] ;  /* 0x00007200ff0477ac */ /* 0x000e220008000a00 */
[C---:B------:R-:W-:Y:S02]  /*01a0*/  LOP3.LUT R22, R13.reuse, 0xf, RZ, 0xc0, !PT ;  /* 0x0000000f0d167812 */ /* 0x040fe400078ec0ff */
[C---:B------:R-:W-:Y:S02]  /*01b0*/  LOP3.LUT R24, R13.reuse, 0x7, RZ, 0xc0, !PT ;  /* 0x000000070d187812 */ /* 0x040fe400078ec0ff */
[C---:B------:R-:W-:Y:S01]  /*01c0*/  LOP3.LUT R6, R13.reuse, 0x7ffffff0, RZ, 0xc0, !PT ;  /* 0x7ffffff00d067812 */ /* 0x040fe200078ec0ff */
[----:B------:R-:W-:Y:S01]  /*01d0*/  VIADD R2, R22, 0xffffffff ;  /* 0xffffffff16027836 */ /* 0x000fe20000000000 */
[----:B------:R-:W-:Y:S01]  /*01e0*/  LOP3.LUT R8, R13, 0x3, RZ, 0xc0, !PT ;  /* 0x000000030d087812 */ /* 0x000fe200078ec0ff */
[----:B------:R-:W-:Y:S02]  /*01f0*/  VIADD R3, R24, 0xffffffff ;  /* 0xffffffff18037836 */ /* 0x000fe40000000000 */
[----:B------:R-:W-:Y:S01]  /*0200*/  IMAD.MOV R9, RZ, RZ, -R6 ;  /* 0x000000ffff097224 */ /* 0x000fe200078e0a06 */
[----:B------:R-:W-:-:S02]  /*0210*/  ISETP.GE.U32.AND P1, PT, R2, 0x7, PT ;  /* 0x000000070200780c */ /* 0x000fc40003f26070 */
[----:B------:R-:W-:Y:S01]  /*0220*/  ISETP.GE.U32.AND P0, PT, R3, 0x3, PT ;  /* 0x000000030300780c */ /* 0x000fe20003f06070 */
[----:B0-----:R-:W-:-:S04]  /*0230*/  UIADD3 UR4, UP0, UPT, UR4, 0x20, URZ ;  /* 0x0000002004047890 */ /* 0x001fc8000ff1e0ff */
[----:B------:R-:W-:-:S12]  /*0240*/  UIADD3.X UR5, UPT, UPT, URZ, UR5, URZ, UP0, !UPT ;  /* 0x00000005ff057290 */ /* 0x000fd800087fe4ff */
.L_x_160:
[----:B------:R-:W0:Y:S01]  /*0250*/  LDC.64 R2, c[0x0][0x390] ;  /* 0x0000e400ff027b82 */ /* 0x000e220000000a00 */
[----:B------:R-:W1:Y:S02]  /*0260*/  LDCU UR8, c[0x0][0x39c] ;  /* 0x00007380ff0877ac */ /* 0x000e640008000800 */
[----:B-1----:R-:W-:-:S04]  /*0270*/  IMAD R13, R0, UR8, RZ ;  /* 0x00000008000d7c24 */ /* 0x002fc8000f8e02ff */
[----:B0-----:R-:W-:-:S05]  /*0280*/  IMAD.WIDE R2, R13, 0x4, R2 ;  /* 0x000000040d027825 */ /* 0x001fca00078e0202 */
[----:B----4-:R0:W5:Y:S01]  /*0290*/  LDG.E R10, desc[UR6][R2.64] ;  /* 0x00000006020a7981 */ /* 0x010162000c1e1900 */
[----:B------:R-:W-:Y:S01]  /*02a0*/  UISETP.GE.U32.AND UP0, UPT, UR8, 0x10, UPT ;  /* 0x000000100800788c */ /* 0x000fe2000bf06070 */
[----:B------:R-:W-:-:S08]  /*02b0*/  IMAD.MOV.U32 R11, RZ, RZ, RZ ;  /* 0x000000ffff0b7224 */ /* 0x000fd000078e00ff */
[----:B0-----:R-:W-:Y:S05]  /*02c0*/  BRA.U !UP0, `(.L_x_155) ;  /* 0x0000000108987547 */ /* 0x001fea000b800000 */
[----:B------:R-:W-:Y:S02]  /*02d0*/  IMAD.U32 R4, RZ, RZ, UR4 ;  /* 0x00000004ff047e24 */ /* 0x000fe4000f8e00ff */
[----:B------:R-:W-:Y:S02]  /*02e0*/  IMAD.U32 R5, RZ, RZ, UR5 ;  /* 0x00000005ff057e24 */ /* 0x000fe4000f8e00ff */
[----:B------:R-:W-:Y:S02]  /*02f0*/  IMAD.MOV.U32 R11, RZ, RZ, R9 ;  /* 0x000000ffff0b7224 */ /* 0x000fe400078e0009 */
[----:B------:R-:W-:-:S04]  /*0300*/  IMAD.WIDE R4, R13, 0x4, R4 ;  /* 0x000000040d047825 */ /* 0x000fc800078e0204 */
[----:B------:R-:W-:Y:S02]  /*0310*/  IMAD.MOV.U32 R13, RZ, RZ, R4 ;  /* 0x000000ffff0d7224 */ /* 0x000fe400078e0004 */
[----:B------:R-:W-:-:S07]  /*0320*/  IMAD.MOV.U32 R12, RZ, RZ, R5 ;  /* 0x000000ffff0c7224 */ /* 0x000fce00078e0005 */
.L_x_156:
[----:B------:R-:W-:Y:S02]  /*0330*/  IMAD.MOV.U32 R4, RZ, RZ, R13 ;  /* 0x000000ffff047224 */ /* 0x000fe400078e000d */
[----:B------:R-:W-:-:S05]  /*0340*/  IMAD.MOV.U32 R5, RZ, RZ, R12 ;  /* 0x000000ffff057224 */ /* 0x000fca00078e000c */
[----:B------:R-:W2:Y:S04]  /*0350*/  LDG.E R21, desc[UR6][R4.64+-0x20] ;  /* 0xffffe00604157981 */ /* 0x000ea8000c1e1900 */
[----:B------:R-:W2:Y:S04]  /*0360*/  LDG.E R20, desc[UR6][R4.64+-0x1c] ;  /* 0xffffe40604147981 */ /* 0x000ea8000c1e1900 */
[----:B------:R-:W3:Y:S04]  /*0370*/  LDG.E R23, desc[UR6][R4.64+-0x18] ;  /* 0xffffe80604177981 */ /* 0x000ee8000c1e1900 */
[----:B------:R-:W3:Y:S04]  /*0380*/  LDG.E R25, desc[UR6][R4.64+-0x14] ;  /* 0xffffec0604197981 */ /* 0x000ee8000c1e1900 */
[----:B------:R-:W4:Y:S04]  /*0390*/  LDG.E R12, desc[UR6][R4.64+-0x10] ;  /* 0xfffff006040c7981 */ /* 0x000f28000c1e1900 */
[----:B------:R-:W4:Y:S04]  /*03a0*/  LDG.E R13, desc[UR6][R4.64+-0xc] ;  /* 0xfffff406040d7981 */ /* 0x000f28000c1e1900 */
[----:B------:R-:W4:Y:S04]  /*03b0*/  LDG.E R14, desc[UR6][R4.64+-0x8] ;  /* 0xfffff806040e7981 */ /* 0x000f28000c1e1900 */
[----:B------:R-:W4:Y:S04]  /*03c0*/  LDG.E R15, desc[UR6][R4.64+-0x4] ;  /* 0xfffffc06040f7981 */ /* 0x000f28000c1e1900 */
[----:B------:R-:W4:Y:S04]  /*03d0*/  LDG.E R16, desc[UR6][R4.64] ;  /* 0x0000000604107981 */ /* 0x000f28000c1e1900 */
[----:B------:R-:W4:Y:S04]  /*03e0*/  LDG.E R17, desc[UR6][R4.64+0x4] ;  /* 0x0000040604117981 */ /* 0x000f28000c1e1900 */
[----:B------:R-:W4:Y:S04]  /*03f0*/  LDG.E R18, desc[UR6][R4.64+0x8] ;  /* 0x0000080604127981 */ /* 0x000f28000c1e1900 */
[----:B------:R-:W4:Y:S01]  /*0400*/  LDG.E R19, desc[UR6][R4.64+0xc] ;  /* 0x00000c0604137981 */ /* 0x000f22000c1e1900 */
[----:B--2--5:R-:W-:-:S03]  /*0410*/  FMNMX3 R20, R10, R21, R20, !PT ;  /* 0x000000150a147276 */ /* 0x024fc60007800014 */
[----:B------:R-:W2:Y:S04]  /*0420*/  LDG.E R21, desc[UR6][R4.64+0x10] ;  /* 0x0000100604157981 */ /* 0x000ea8000c1e1900 */
[----:B------:R-:W2:Y:S01]  /*0430*/  LDG.E R10, desc[UR6][R4.64+0x14] ;  /* 0x00001406040a7981 */ /* 0x000ea2000c1e1900 */
[----:B---3--:R-:W-:-:S03]  /*0440*/  FMNMX3 R25, R20, R23, R25, !PT ;  /* 0x0000001714197276 */ /* 0x008fc60007800019 */
[----:B------:R-:W3:Y:S04]  /*0450*/  LDG.E R23, desc[UR6][R4.64+0x18] ;  /* 0x0000180604177981 */ /* 0x000ee8000c1e1900 */
[----:B------:R-:W3:Y:S01]  /*0460*/  LDG.E R20, desc[UR6][R4.64+0x1c] ;  /* 0x00001c0604147981 */ /* 0x000ee2000c1e1900 */
[----:B------:R-:W-:Y:S01]  /*0470*/  VIADD R11, R11, 0x10 ;  /* 0x000000100b0b7836 */ /* 0x000fe20000000000 */
[----:B----4-:R-:W-:Y:S02]  /*0480*/  FMNMX3 R12, R25, R12, R13, !PT ;  /* 0x0000000c190c7276 */ /* 0x010fe4000780000d */
[----:B------:R-:W-:Y:S02]  /*0490*/  IADD3 R13, P3, PT, R4, 0x40, RZ ;  /* 0x00000040040d7810 */ /* 0x000fe40007f7e0ff */
[----:B------:R-:W-:-:S02]  /*04a0*/  ISETP.NE.AND P2, PT, R11, RZ, PT ;  /* 0x000000ff0b00720c */ /* 0x000fc40003f45270 */
[----:B------:R-:W-:-:S04]  /*04b0*/  FMNMX3 R12, R12, R14, R15, !PT ;  /* 0x0000000e0c0c7276 */ /* 0x000fc8000780000f */
[----:B------:R-:W-:-:S04]  /*04c0*/  FMNMX3 R12, R12, R16, R17, !PT ;  /* 0x000000100c0c7276 */ /* 0x000fc80007800011 */
[----:B------:R-:W-:-:S04]  /*04d0*/  FMNMX3 R12, R12, R18, R19, !PT ;  /* 0x000000120c0c7276 */ /* 0x000fc80007800013 */
[----:B--2---:R-:W-:Y:S01]  /*04e0*/  FMNMX3 R10, R12, R21, R10, !PT ;  /* 0x000000150c0a7276 */ /* 0x004fe2000780000a */
[----:B------:R-:W-:-:S03]  /*04f0*/  IMAD.X R12, RZ, RZ, R5, P3 ;  /* 0x000000ffff0c7224 */ /* 0x000fc600018e0605 */
[----:B---3--:R-:W-:Y:S01]  /*0500*/  FMNMX3 R10, R10, R23, R20, !PT ;  /* 0x000000170a0a7276 */ /* 0x008fe20007800014 */
[----:B------:R-:W-:Y:S06]  /*0510*/  @P2 BRA `(.L_x_156) ;  /* 0xfffffffc00842947 */ /* 0x000fec000383ffff */
[----:B------:R-:W-:-:S07]  /*0520*/  IMAD.MOV.U32 R11, RZ, RZ, R6 ;  /* 0x000000ffff0b7224 */ /* 0x000fce00078e0006 */
.L_x_155:
[----:B------:R-:W-:-:S13]  /*0530*/  ISETP.NE.AND P2, PT, R22, RZ, PT ;  /* 0x000000ff1600720c */ /* 0x000fda0003f45270 */
[----:B------:R-:W-:Y:S05]  /*0540*/  @!P2 BRA `(.L_x_157) ;  /* 0x000000000098a947 */ /* 0x000fea0003800000 */
[----:B------:R-:W-:Y:S01]  /*0550*/  ISETP.NE.AND P2, PT, R24, RZ, PT ;  /* 0x000000ff1800720c */ /* 0x000fe20003f45270 */
[----:B------:R-:W-:-:S12]  /*0560*/  @!P1 BRA `(.L_x_158) ;  /* 0x0000000000389947 */ /* 0x000fd80003800000 */
[----:B------:R-:W-:-:S05]  /*0570*/  IMAD.WIDE.U32 R4, R11, 0x4, R2 ;  /* 0x000000040b047825 */ /* 0x000fca00078e0002 */
[----:B------:R-:W2:Y:S04]  /*0580*/  LDG.E R13, desc[UR6][R4.64] ;  /* 0x00000006040d7981 */ /* 0x000ea8000c1e1900 */
[----:B------:R-:W2:Y:S04]  /*0590*/  LDG.E R12, desc[UR6][R4.64+0x4] ;  /* 0x00000406040c7981 */ /* 0x000ea8000c1e1900 */
[----:B------:R-:W3:Y:S04]  /*05a0*/  LDG.E R15, desc[UR6][R4.64+0x8] ;  /* 0x00000806040f7981 */ /* 0x000ee8000c1e1900 */
[----:B------:R-:W3:Y:S04]  /*05b0*/  LDG.E R14, desc[UR6][R4.64+0xc] ;  /* 0x00000c06040e7981 */ /* 0x000ee8000c1e1900 */
[----:B------:R-:W4:Y:S04]  /*05c0*/  LDG.E R17, desc[UR6][R4.64+0x10] ;  /* 0x0000100604117981 */ /* 0x000f28000c1e1900 */
[----:B------:R-:W4:Y:S04]  /*05d0*/  LDG.E R16, desc[UR6][R4.64+0x14] ;  /* 0x0000140604107981 */ /* 0x000f28000c1e1900 */
[----:B------:R-:W4:Y:S04]  /*05e0*/  LDG.E R19, desc[UR6][R4.64+0x18] ;  /* 0x0000180604137981 */ /* 0x000f28000c1e1900 */
[----:B------:R-:W4:Y:S01]  /*05f0*/  LDG.E R18, desc[UR6][R4.64+0x1c] ;  /* 0x00001c0604127981 */ /* 0x000f22000c1e1900 */
[----:B------:R-:W-:Y:S01]  /*0600*/  VIADD R11, R11, 0x8 ;  /* 0x000000080b0b7836 */ /* 0x000fe20000000000 */
[----:B--2--5:R-:W-:-:S04]  /*0610*/  FMNMX3 R12, R10, R13, R12, !PT ;  /* 0x0000000d0a0c7276 */ /* 0x024fc8000780000c */
[----:B---3--:R-:W-:-:S04]  /*0620*/  FMNMX3 R12, R12, R15, R14, !PT ;  /* 0x0000000f0c0c7276 */ /* 0x008fc8000780000e */
[----:B----4-:R-:W-:-:S04]  /*0630*/  FMNMX3 R12, R12, R17, R16, !PT ;  /* 0x000000110c0c7276 */ /* 0x010fc80007800010 */
[----:B------:R-:W-:-:S07]  /*0640*/  FMNMX3 R10, R12, R19, R18, !PT ;  /* 0x000000130c0a7276 */ /* 0x000fce0007800012 */
.L_x_158:
[----:B------:R-:W-:Y:S05]  /*0650*/  @!P2 BRA `(.L_x_157) ;  /* 0x000000000054a947 */ /* 0x000fea0003800000 */
[----:B------:R-:W-:Y:S01]  /*0660*/  ISETP.NE.AND P2, PT, R8, RZ, PT ;  /* 0x000000ff0800720c */ /* 0x000fe20003f45270 */
[----:B------:R-:W-:-:S12]  /*0670*/  @!P0 BRA `(.L_x_159) ;  /* 0x0000000000208947 */ /* 0x000fd80003800000 */
[----:B------:R-:W-:-:S05]  /*0680*/  IMAD.WIDE.U32 R4, R11, 0x4, R2 ;  /* 0x000000040b047825 */ /* 0x000fca00078e0002 */
[----:B------:R-:W2:Y:S04]  /*0690*/  LDG.E R13, desc[UR6][R4.64] ;  /* 0x00000006040d7981 */ /* 0x000ea8000c1e1900 */
[----:B------:R-:W2:Y:S04]  /*06a0*/  LDG.E R12, desc[UR6][R4.64+0x4] ;  /* 0x00000406040c7981 */ /* 0x000ea8000c1e1900 */
[----:B------:R-:W3:Y:S04]  /*06b0*/  LDG.E R15, desc[UR6][R4.64+0x8] ;  /* 0x00000806040f7981 */ /* 0x000ee8000c1e1900 */
[----:B------:R-:W3:Y:S01]  /*06c0*/  LDG.E R14, desc[UR6][R4.64+0xc] ;  /* 0x00000c06040e7981 */ /* 0x000ee2000c1e1900 */
[----:B------:R-:W-:Y:S01]  /*06d0*/  VIADD R11, R11, 0x4 ;  /* 0x000000040b0b7836 */ /* 0x000fe20000000000 */
[----:B--2--5:R-:W-:-:S04]  /*06e0*/  FMNMX3 R10, R10, R13, R12, !PT ;  /* 0x0000000d0a0a7276 */ /* 0x024fc8000780000c */
[----:B---3--:R-:W-:-:S07]  /*06f0*/  FMNMX3 R10, R10, R15, R14, !PT ;  /* 0x0000000f0a0a7276 */ /* 0x008fce000780000e */
.L_x_159:
[----:B------:R-:W-:Y:S05]  /*0700*/  @!P2 BRA `(.L_x_157) ;  /* 0x000000000028a947 */ /* 0x000fea0003800000 */
[----:B------:R-:W-:-:S05]  /*0710*/  IMAD.WIDE.U32 R2, R11, 0x4, R2 ;  /* 0x000000040b027825 */ /* 0x000fca00078e0002 */
[----:B------:R-:W2:Y:S01]  /*0720*/  LDG.E R5, desc[UR6][R2.64] ;  /* 0x0000000602057981 */ /* 0x000ea2000c1e1900 */
[----:B------:R-:W-:Y:S02]  /*0730*/  ISETP.NE.AND P2, PT, R8, 0x1, PT ;  /* 0x000000010800780c */ /* 0x000fe40003f45270 */
[----:B--2--5:R-:W-:-:S11]  /*0740*/  FMNMX R10, R10, R5, !PT ;  /* 0x000000050a0a7209 */ /* 0x024fd60007800000 */
[----:B------:R-:W-:Y:S05]  /*0750*/  @!P2 BRA `(.L_x_157) ;  /* 0x000000000014a947 */ /* 0x000fea0003800000 */
[----:B------:R-:W-:Y:S01]  /*0760*/  ISETP.NE.AND P2, PT, R8, 0x2, PT ;  /* 0x000000020800780c */ /* 0x000fe20003f45270 */
[----:B------:R-:W2:-:S12]  /*0770*/  LDG.E R5, desc[UR6][R2.64+0x4] ;  /* 0x0000040602057981 */ /* 0x000e98000c1e1900 */
[----:B------:R-:W3:Y:S01]  /*0780*/  @P2 LDG.E R11, desc[UR6][R2.64+0x8] ;  /* 0x00000806020b2981 */ /* 0x000ee2000c1e1900 */
[----:B--2---:R-:W-:-:S04]  /*0790*/  FMNMX R10, R10, R5, !PT ;  /* 0x000000050a0a7209 */ /* 0x004fc80007800000 */
[----:B---3--:R-:W-:-:S07]  /*07a0*/  @P2 FMNMX R10, R10, R11, !PT ;  /* 0x0000000b0a0a2209 */ /* 0x008fce0007800000 */
.L_x_157:
[----:B------:R-:W0:Y:S01]  /*07b0*/  LDC.64 R2, c[0x0][0x388] ;  /* 0x0000e200ff027b82 */ /* 0x000e220000000a00 */
[----:B------:R-:W1:Y:S01]  /*07c0*/  LDCU UR8, c[0x0][0x398] ;  /* 0x00007300ff0877ac */ /* 0x000e620008000800 */
[----:B0-----:R-:W-:-:S04]  /*07d0*/  IMAD.WIDE R2, R0, 0x4, R2 ;  /* 0x0000000400027825 */ /* 0x001fc800078e0202 */
[----:B------:R-:W-:Y:S01]  /*07e0*/  IMAD.IADD R0, R7, 0x1, R0 ;  /* 0x0000000107007824 */ /* 0x000fe200078e0200 */
[----:B-----5:R0:W-:Y:S04]  /*07f0*/  STG.E desc[UR6][R2.64], R10 ;  /* 0x0000000a02007986 */ /* 0x0201e8000c101906 */
[----:B-1----:R-:W-:-:S13]  /*0800*/  ISETP.GE.AND P2, PT, R0, UR8, PT ;  /* 0x0000000800007c0c */ /* 0x002fda000bf46270 */
[----:B0-----:R-:W-:Y:S05]  /*0810*/  @!P2 BRA `(.L_x_160) ;  /* 0xfffffff8008ca947 */ /* 0x001fea000383ffff */
[----:B------:R-:W-:Y:S05]  /*0820*/  EXIT ;  /* 0x000000000000794d */ /* 0x000fea0003800000 */
.L_x_161:
        /* <DEDUP_REMOVED lines=13> */
.L_x_180:


//--------------------- .text._Z4nb_1iPfPKiPKfiii --------------------------
	.section	.text._Z4nb_1iPfPKiPKfiii,"ax",@progbits
	.align	128
        .global         _Z4nb_1iPfPKiPKfiii
        .type           _Z4nb_1iPfPKiPKfiii,@function
        .size           _Z4nb_1iPfPKiPKfiii,(.L_x_181 - _Z4nb_1iPfPKiPKfiii)
        .other          _Z4nb_1iPfPKiPKfiii,@"STO_CUDA_ENTRY STV_DEFAULT"
_Z4nb_1iPfPKiPKfiii:
.text._Z4nb_1iPfPKiPKfiii:
        /* <DEDUP_REMOVED lines=20> */
.L_x_168:
[----:B0-----:R-:W0:Y:S01]  /*0140*/  LDCU.64 UR6, c[0x0][0x3a0] ;  /* 0x00007400ff0677ac */ /* 0x001e220008000a00 */
[--C-:B------:R-:W-:Y:S02]  /*0150*/  IMAD.MOV.U32 R10, RZ, RZ, R0.reuse ;  /* 0x000000ffff0a7224 */ /* 0x100fe400078e0000 */
[----:B------:R-:W-:Y:S02]  /*0160*/  HFMA2 R13, -RZ, RZ, 0, 0 ;  /* 0x00000000ff0d7431 */ /* 0x000fe400000001ff */
[----:B0-----:R-:W-:Y:S02]  /*0170*/  IMAD R11, R0, UR7, RZ ;  /* 0x00000007000b7c24 */ /* 0x001fe4000f8e02ff */
[----:B------:R-:W-:-:S05]  /*0180*/  IMAD.IADD R0, R9, 0x1, R0 ;  /* 0x0000000109007824 */ /* 0x000fca00078e0200 */
[----:B-123-5:R-:W-:-:S13]  /*0190*/  ISETP.GE.AND P1, PT, R0, UR6, PT ;  /* 0x0000000600007c0c */ /* 0x02efda000bf26270 */
.L_x_167:
[----:B0123--:R-:W0:Y:S01]  /*01a0*/  LDC.64 R2, c[0x0][0x388] ;  /* 0x0000e200ff027b82 */ /* 0x00fe220000000a00 */
[----:B------:R-:W1:Y:S07]  /*01b0*/  LDCU UR6, c[0x0][0x3a8] ;  /* 0x00007500ff0677ac */ /* 0x000e6e0008000800 */
[----:B------:R-:W2:Y:S01]  /*01c0*/  LDC R14, c[0x0][0x3a4] ;  /* 0x0000e900ff0e7b82 */ /* 0x000ea20000000800 */
[----:B-1----:R-:W-:-:S04]  /*01d0*/  IMAD R5, R10, UR6, R13 ;  /* 0x000000060a057c24 */ /* 0x002fc8000f8e020d */
[----:B0-----:R-:W-:-:S05]  /*01e0*/  IMAD.WIDE R2, R5, 0x4, R2 ;  /* 0x0000000405027825 */ /* 0x001fca00078e0202 */
[----:B-----5:R0:W5:Y:S01]  /*01f0*/  LDG.E R15, desc[UR8][R2.64] ;  /* 0x00000008020f7981 */ /* 0x020162000c1e1900 */
[----:B------:R-:W-:Y:S01]  /*0200*/  IMAD.MOV.U32 R7, RZ, RZ, RZ ;  /* 0x000000ffff077224 */ /* 0x000fe200078e00ff */
[----:B--2---:R-:W-:Y:S01]  /*0210*/  ISETP.GE.U32.AND P2, PT, R14, 0x8, PT ;  /* 0x000000080e00780c */ /* 0x004fe20003f46070 */
[C---:B------:R-:W-:Y:S02]  /*0220*/  IMAD R12, R13.reuse, R14, RZ ;  /* 0x0000000e0d0c7224 */ /* 0x040fe400078e02ff */
[----:B------:R-:W-:-:S05]  /*0230*/  VIADD R13, R13, 0x1 ;  /* 0x000000010d0d7836 */ /* 0x000fca0000000000 */
[----:B------:R-:W-:-:S05]  /*0240*/  ISETP.NE.AND P0, PT, R13, UR6, PT ;  /* 0x000000060d007c0c */ /* 0x000fca000bf05270 */
[----:B0-----:R-:W-:Y:S08]  /*0250*/  @!P2 BRA `(.L_x_162) ;  /* 0x0000000000e4a947 */ /* 0x001ff00003800000 */
[----:B------:R-:W0:Y:S01]  /*0260*/  LDC.64 R4, c[0x0][0x398] ;  /* 0x0000e600ff047b82 */ /* 0x000e220000000a00 */
[----:B------:R-:W-:Y:S02]  /*0270*/  LOP3.LUT R17, R14, 0x7ffffff8, RZ, 0xc0, !PT ;  /* 0x7ffffff80e117812 */ /* 0x000fe400078ec0ff */
[----:B------:R-:W-:-:S03]  /*0280*/  MOV R18, R11 ;  /* 0x0000000b00127202 */ /* 0x000fc60000000f00 */
[----:B------:R-:W-:Y:S02]  /*0290*/  IMAD.MOV R16, RZ, RZ, -R17 ;  /* 0x000000ffff107224 */ /* 0x000fe400078e0a11 */
[----:B0-----:R-:W-:-:S03]  /*02a0*/  IMAD.WIDE.U32 R4, R12, 0x4, R4 ;  /* 0x000000040c047825 */ /* 0x001fc600078e0004 */
[----:B------:R-:W-:-:S05]  /*02b0*/  IADD3 R6, P2, PT, R4, 0x10, RZ ;  /* 0x0000001004067810 */ /* 0x000fca0007f5e0ff */
[----:B------:R-:W-:-:S08]  /*02c0*/  IMAD.X R7, RZ, RZ, R5, P2 ;  /* 0x000000ffff077224 */ /* 0x000fd000010e0605 */
.L_x_163:
[----:B------:R-:W-:Y:S01]  /*02d0*/  MOV R4, UR4 ;  /* 0x0000000400047c02 */ /* 0x000fe20008000f00 */
[----:B------:R-:W-:Y:S01]  /*02e0*/  IMAD.U32 R5, RZ, RZ, UR5 ;  /* 0x00000005ff057e24 */ /* 0x000fe2000f8e00ff */
[----:B--2---:R-:W2:Y:S03]  /*02f0*/  LDG.E R21, desc[UR8][R6.64+-0x10] ;  /* 0xfffff00806157981 */ /* 0x004ea6000c1e1900 */
[----:B------:R-:W-:-:S05]  /*0300*/  IMAD.WIDE R4, R18, 0x4, R4 ;  /* 0x0000000412047825 */ /* 0x000fca00078e0204 */
[----:B------:R-:W3:Y:S02]  /*0310*/  LDG.E R19, desc[UR8][R4.64+-0x10] ;  /* 0xfffff00804137981 */ /* 0x000ee4000c1e1900 */
[----:B---3--:R-:W-:-:S05]  /*0320*/  I2FP.F32.S32 R20, R19 ;  /* 0x0000001300147245 */ /* 0x008fca0000201400 */
[----:B--2--5:R-:W-:-:S05]  /*0330*/  FFMA R21, R20, R21, R15 ;  /* 0x0000001514157223 */ /* 0x024fca000000000f */
[----:B------:R0:W-:Y:S04]  /*0340*/  STG.E desc[UR8][R2.64], R21 ;  /* 0x0000001502007986 */ /* 0x0001e8000c101908 */
[----:B------:R-:W2:Y:S04]  /*0350*/  LDG.E R15, desc[UR8][R4.64+-0xc] ;  /* 0xfffff408040f7981 */ /* 0x000ea8000c1e1900 */
[----:B------:R-:W3:Y:S01]  /*0360*/  LDG.E R19, desc[UR8][R6.64+-0xc] ;  /* 0xfffff40806137981 */ /* 0x000ee2000c1e1900 */
[----:B--2---:R-:W-:-:S05]  /*0370*/  I2FP.F32.S32 R20, R15 ;  /* 0x0000000f00147245 */ /* 0x004fca0000201400 */
[----:B---3--:R-:W-:-:S05]  /*0380*/  FFMA R19, R20, R19, R21 ;  /* 0x0000001314137223 */ /* 0x008fca0000000015 */
[----:B------:R1:W-:Y:S04]  /*0390*/  STG.E desc[UR8][R2.64], R19 ;  /* 0x0000001302007986 */ /* 0x0003e8000c101908 */
[----:B------:R-:W2:Y:S04]  /*03a0*/  LDG.E R15, desc[UR8][R4.64+-0x8] ;  /* 0xfffff808040f7981 */ /* 0x000ea8000c1e1900 */
[----:B------:R-:W3:Y:S01]  /*03b0*/  LDG.E R22, desc[UR8][R6.64+-0x8] ;  /* 0xfffff80806167981 */ /* 0x000ee2000c1e1900 */
[----:B--2---:R-:W-:-:S05]  /*03c0*/  I2FP.F32.S32 R20, R15 ;  /* 0x0000000f00147245 */ /* 0x004fca0000201400 */
[----:B---3--:R-:W-:-:S05]  /*03d0*/  FFMA R15, R20, R22, R19 ;  /* 0x00000016140f7223 */ /* 0x008fca0000000013 */
[----:B------:R2:W-:Y:S04]  /*03e0*/  STG.E desc[UR8][R2.64], R15 ;  /* 0x0000000f02007986 */ /* 0x0005e8000c101908 */
[----:B------:R-:W3:Y:S04]  /*03f0*/  LDG.E R20, desc[UR8][R4.64+-0x4] ;  /* 0xfffffc0804147981 */ /* 0x000ee8000c1e1900 */
[----:B0-----:R-:W4:Y:S01]  /*0400*/  LDG.E R21, desc[UR8][R6.64+-0x4] ;  /* 0xfffffc0806157981 */ /* 0x001f22000c1e1900 */
[----:B---3--:R-:W-:-:S05]  /*0410*/  I2FP.F32.S32 R20, R20 ;  /* 0x0000001400147245 */ /* 0x008fca0000201400 */
[----:B----4-:R-:W-:-:S05]  /*0420*/  FFMA R21, R20, R21, R15 ;  /* 0x0000001514157223 */ /* 0x010fca000000000f */
[----:B------:R0:W-:Y:S04]  /*0430*/  STG.E desc[UR8][R2.64], R21 ;  /* 0x0000001502007986 */ /* 0x0001e8000c101908 */
[----:B-1----:R-:W3:Y:S04]  /*0440*/  LDG.E R19, desc[UR8][R4.64] ;  /* 0x0000000804137981 */ /* 0x002ee8000c1e1900 */
[----:B------:R-:W4:Y:S01]  /*0450*/  LDG.E R22, desc[UR8][R6.64] ;  /* 0x0000000806167981 */ /* 0x000f22000c1e1900 */
[----:B---3--:R-:W-:-:S05]  /*0460*/  I2FP.F32.S32 R20, R19 ;  /* 0x0000001300147245 */ /* 0x008fca0000201400 */
[----:B----4-:R-:W-:-:S05]  /*0470*/  FFMA R19, R20, R22, R21 ;  /* 0x0000001614137223 */ /* 0x010fca0000000015 */
[----:B------:R1:W-:Y:S04]  /*0480*/  STG.E desc[UR8][R2.64], R19 ;  /* 0x0000001302007986 */ /* 0x0003e8000c101908 */
[----:B--2---:R-:W2:Y:S04]  /*0490*/  LDG.E R15, desc[UR8][R4.64+0x4] ;  /* 0x00000408040f7981 */ /* 0x004ea8000c1e1900 */
        /* <DEDUP_REMOVED lines=9> */
[----:B------:R-:W3:Y:S04]  /*0530*/  LDG.E R15, desc[UR8][R4.64+0xc] ;  /* 0x00000c08040f7981 */ /* 0x000ee8000c1e1900 */
[----:B-1----:R0:W4:Y:S01]  /*0540*/  LDG.E R19, desc[UR8][R6.64+0xc] ;  /* 0x00000c0806137981 */ /* 0x002122000c1e1900 */
[----:B------:R-:W-:-:S05]  /*0550*/  VIADD R16, R16, 0x8 ;  /* 0x0000000810107836 */ /* 0x000fca0000000000 */
[----:B------:R-:W-:Y:S02]  /*0560*/  ISETP.NE.AND P2, PT, R16, RZ, PT ;  /* 0x000000ff1000720c */ /* 0x000fe40003f45270 */
[----:B0-----:R-:W-:Y:S01]  /*0570*/  IADD3 R6, P3, PT, R6, 0x20, RZ ;  /* 0x0000002006067810 */ /* 0x001fe20007f7e0ff */
[----:B------:R-:W-:-:S03]  /*0580*/  VIADD R18, R18, 0x8 ;  /* 0x0000000812127836 */ /* 0x000fc60000000000 */
[----:B------:R-:W-:Y:S02]  /*0590*/  IADD3.X R7, PT, PT, RZ, R7, RZ, P3, !PT ;  /* 0x00000007ff077210 */ /* 0x000fe40001ffe4ff */
[----:B---3--:R-:W-:-:S05]  /*05a0*/  I2FP.F32.S32 R20, R15 ;  /* 0x0000000f00147245 */ /* 0x008fca0000201400 */
[----:B----4-:R-:W-:-:S05]  /*05b0*/  FFMA R15, R20, R19, R21 ;  /* 0x00000013140f7223 */ /* 0x010fca0000000015 */
[----:B------:R2:W-:Y:S01]  /*05c0*/  STG.E desc[UR8][R2.64], R15 ;  /* 0x0000000f02007986 */ /* 0x0005e2000c101908 */
[----:B------:R-:W-:Y:S05]  /*05d0*/  @P2 BRA `(.L_x_163) ;  /* 0xfffffffc003c2947 */ /* 0x000fea000383ffff */
[----:B------:R-:W-:-:S07]  /*05e0*/  IMAD.MOV.U32 R7, RZ, RZ, R17 ;  /* 0x000000ffff077224 */ /* 0x000fce00078e0011 */
.L_x_162:
[----:B------:R-:W-:-:S13]  /*05f0*/  ISETP.NE.AND P2, PT, R8, RZ, PT ;  /* 0x000000ff0800720c */ /* 0x000fda0003f45270 */
[----:B------:R-:W-:Y:S05]  /*0600*/  @!P2 BRA `(.L_x_164) ;  /* 0x00000004002ca947 */ /* 0x000fea0003800000 */
[----:B------:R-:W-:Y:S02]  /*0610*/  IADD3 R4, PT, PT, R8, -0x1, RZ ;  /* 0xffffffff08047810 */ /* 0x000fe40007ffe0ff */
[----:B------:R-:W-:Y:S02]  /*0620*/  LOP3.LUT P2, R20, R14, 0x3, RZ, 0xc0, !PT ;  /* 0x000000030e147812 */ /* 0x000fe4000784c0ff */
[----:B------:R-:W-:-:S13]  /*0630*/  ISETP.GE.U32.AND P3, PT, R4, 0x3, PT ;  /* 0x000000030400780c */ /* 0x000fda0003f66070 */
[----:B------:R-:W-:Y:S05]  /*0640*/  @!P3 BRA `(.L_x_165) ;  /* 0x000000000080b947 */ /* 0x000fea0003800000 */
[----:B------:R-:W0:Y:S01]  /*0650*/  LDC.64 R4, c[0x0][0x390] ;  /* 0x0000e400ff047b82 */ /* 0x000e220000000a00 */
[--C-:B------:R-:W-:Y:S02]  /*0660*/  IMAD.IADD R19, R11, 0x1, R7.reuse ;  /* 0x000000010b137824 */ /* 0x100fe400078e0207 */
[----:B--2---:R-:W-:-:S05]  /*0670*/  IMAD.IADD R21, R12, 0x1, R7 ;  /* 0x000000010c157824 */ /* 0x004fca00078e0207 */
[----:B------:R-:W1:Y:S01]  /*0680*/  LDC.64 R16, c[0x0][0x398] ;  /* 0x0000e600ff107b82 */ /* 0x000e620000000a00 */
[----:B0-----:R-:W-:-:S05]  /*0690*/  IMAD.WIDE R4, R19, 0x4, R4 ;  /* 0x0000000413047825 */ /* 0x001fca00078e0204 */
[----:B------:R-:W2:Y:S01]  /*06a0*/  LDG.E R6, desc[UR8][R4.64] ;  /* 0x0000000804067981 */ /* 0x000ea2000c1e1900 */
[----:B-1----:R-:W-:Y:S02]  /*06b0*/  IMAD.WIDE.U32 R18, R21, 0x4, R16 ;  /* 0x0000000415127825 */ /* 0x002fe400078e0010 */
[----:B------:R-:W0:Y:S04]  /*06c0*/  LDC.64 R16, c[0x0][0x398] ;  /* 0x0000e600ff107b82 */ /* 0x000e280000000a00 */
[----:B------:R-:W3:Y:S01]  /*06d0*/  LDG.E R18, desc[UR8][R18.64] ;  /* 0x0000000812127981 */ /* 0x000ee2000c1e1900 */
[----:B------:R-:W-:-:S04]  /*06e0*/  IADD3 R21, P3, PT, R12, R7, RZ ;  /* 0x000000070c157210 */ /* 0x000fc80007f7e0ff */
[----:B------:R-:W-:Y:S02]  /*06f0*/  IADD3.X R22, PT, PT, RZ, RZ, RZ, P3, !PT ;  /* 0x000000ffff167210 */ /* 0x000fe40001ffe4ff */
[----:B0-----:R-:W-:-:S04]  /*0700*/  LEA R16, P3, R21, R16, 0x2 ;  /* 0x0000001015107211 */ /* 0x001fc800078610ff */
[----:B------:R-:W-:Y:S02]  /*0710*/  LEA.HI.X R17, R21, R17, R22, 0x2, P3 ;  /* 0x0000001115117211 */ /* 0x000fe400018f1416 */
[----:B--2---:R-:W-:-:S05]  /*0720*/  I2FP.F32.S32 R6, R6 ;  /* 0x0000000600067245 */ /* 0x004fca0000201400 */
[----:B---3-5:R-:W-:-:S05]  /*0730*/  FFMA R15, R6, R18, R15 ;  /* 0x00000012060f7223 */ /* 0x028fca000000000f */
        /* <DEDUP_REMOVED lines=11> */
[----:B------:R-:W2:Y:S04]  /*07f0*/  LDG.E R6, desc[UR8][R4.64+0xc] ;  /* 0x00000c0804067981 */ /* 0x000ea8000c1e1900 */
[----:B0-----:R-:W3:Y:S01]  /*0800*/  LDG.E R15, desc[UR8][R16.64+0xc] ;  /* 0x00000c08100f7981 */ /* 0x001ee2000c1e1900 */
[----:B------:R-:W-:Y:S01]  /*0810*/  VIADD R7, R7, 0x4 ;  /* 0x0000000407077836 */ /* 0x000fe20000000000 */
[----:B--2---:R-:W-:-:S05]  /*0820*/  I2FP.F32.S32 R6, R6 ;  /* 0x0000000600067245 */ /* 0x004fca0000201400 */
[----:B---3--:R-:W-:-:S05]  /*0830*/  FFMA R15, R6, R15, R19 ;  /* 0x0000000f060f7223 */ /* 0x008fca0000000013 */
[----:B------:R1:W-:Y:S02]  /*0840*/  STG.E desc[UR8][R2.64], R15 ;  /* 0x0000000f02007986 */ /* 0x0003e4000c101908 */
.L_x_165:
[----:B------:R-:W-:Y:S05]  /*0850*/  @!P2 BRA `(.L_x_164) ;  /* 0x000000000098a947 */ /* 0x000fea0003800000 */
[----:B------:R-:W-:Y:S02]  /*0860*/  ISETP.NE.AND P3, PT, R20, 0x1, PT ;  /* 0x000000011400780c */ /* 0x000fe40003f65270 */
[----:B------:R-:W-:-:S04]  /*0870*/  LOP3.LUT R14, R14, 0x1, RZ, 0xc0, !PT ;  /* 0x000000010e0e7812 */ /* 0x000fc800078ec0ff */
[----:B------:R-:W-:-:S07]  /*0880*/  ISETP.NE.U32.AND P2, PT, R14, 0x1, PT ;  /* 0x000000010e00780c */ /* 0x000fce0003f45070 */
[----:B------:R-:W-:Y:S06]  /*0890*/  @!P3 BRA `(.L_x_166) ;  /* 0x000000000058b947 */ /* 0x000fec0003800000 */
[----:B------:R-:W0:Y:S01]  /*08a0*/  LDC.64 R4, c[0x0][0x390] ;  /* 0x0000e400ff047b82 */ /* 0x000e220000000a00 */
[----:B-1----:R-:W-:Y:S01]  /*08b0*/  IMAD.IADD R19, R11, 0x1, R7 ;  /* 0x000000010b137824 */ /* 0x002fe200078e0207 */
[----:B--2---:R-:W-:-:S06]  /*08c0*/  IADD3 R21, PT, PT, R12, R7, RZ ;  /* 0x000000070c157210 */ /* 0x004fcc0007ffe0ff */
[----:B------:R-:W1:Y:S01]  /*08d0*/  LDC.64 R16, c[0x0][0x398] ;  /* 0x0000e600ff107b82 */ /* 0x000e620000000a00 */
[----:B0-----:R-:W-:-:S05]  /*08e0*/  IMAD.WIDE R4, R19, 0x4, R4 ;  /* 0x0000000413047825 */ /* 0x001fca00078e0204 */
[----:B------:R-:W2:Y:S01]  /*08f0*/  LDG.E R6, desc[UR8][R4.64] ;  /* 0x0000000804067981 */ /* 0x000ea2000c1e1900 */
[----:B-1----:R-:W-:Y:S02]  /*0900*/  IMAD.WIDE.U32 R18, R21, 0x4, R16 ;  /* 0x0000000415127825 */ /* 0x002fe400078e0010 */
[----:B------:R-:W0:Y:S04]  /*0910*/  LDC.64 R16, c[0x0][0x398] ;  /* 0x0000e600ff107b82 */ /* 0x000e280000000a00 */
[----:B------:R-:W3:Y:S01]  /*0920*/  LDG.E R18, desc[UR8][R18.64] ;  /* 0x0000000812127981 */ /* 0x000ee2000c1e1900 */
[----:B------:R-:W-:-:S05]  /*0930*/  IADD3 R14, P3, PT, R12, R7, RZ ;  /* 0x000000070c0e7210 */ /* 0x000fca0007f7e0ff */
[----:B------:R-:W-:Y:S01]  /*0940*/  IMAD.X R20, RZ, RZ, RZ, P3 ;  /* 0x000000ffff147224 */ /* 0x000fe200018e06ff */
[----:B0-----:R-:W-:-:S04]  /*0950*/  LEA R16, P3, R14, R16, 0x2 ;  /* 0x000000100e107211 */ /* 0x001fc800078610ff */
[----:B------:R-:W-:Y:S02]  /*0960*/  LEA.HI.X R17, R14, R17, R20, 0x2, P3 ;  /* 0x000000110e117211 */ /* 0x000fe400018f1414 */
[----:B--2---:R-:W-:-:S05]  /*0970*/  I2FP.F32.S32 R6, R6 ;  /* 0x0000000600067245 */ /* 0x004fca0000201400 */
[----:B---3-5:R-:W-:-:S05]  /*0980*/  FFMA R21, R6, R18, R15 ;  /* 0x0000001206157223 */ /* 0x028fca000000000f */
[----:B------:R0:W-:Y:S04]  /*0990*/  STG.E desc[UR8][R2.64], R21 ;  /* 0x0000001502007986 */ /* 0x0001e8000c101908 */
[----:B------:R-:W2:Y:S04]  /*09a0*/  LDG.E R6, desc[UR8][R4.64+0x4] ;  /* 0x0000040804067981 */ /* 0x000ea8000c1e1900 */
[----:B------:R-:W3:Y:S01]  /*09b0*/  LDG.E R16, desc[UR8][R16.64+0x4] ;  /* 0x0000040810107981 */ /* 0x000ee2000c1e1900 */
[----:B------:R-:W-:Y:S02]  /*09c0*/  IADD3 R7, PT, PT, R7, 0x2, RZ ;  /* 0x0000000207077810 */ /* 0x000fe40007ffe0ff */
[----:B--2---:R-:W-:-:S05]  /*09d0*/  I2FP.F32.S32 R6, R6 ;  /* 0x0000000600067245 */ /* 0x004fca0000201400 */
[----:B---3--:R-:W-:-:S05]  /*09e0*/  FFMA R15, R6, R16, R21 ;  /* 0x00000010060f7223 */ /* 0x008fca0000000015 */
[----:B------:R0:W-:Y:S02]  /*09f0*/  STG.E desc[UR8][R2.64], R15 ;  /* 0x0000000f02007986 */ /* 0x0001e4000c101908 */
.L_x_166:
[----:B------:R-:W-:Y:S05]  /*0a00*/  @P2 BRA `(.L_x_164) ;  /* 0x00000000002c2947 */ /* 0x000fea0003800000 */
[----:B------:R-:W3:Y:S01]  /*0a10*/  LDC.64 R16, c[0x0][0x390] ;  /* 0x0000e400ff107b82 */ /* 0x000ee20000000a00 */
[----:B-1----:R-:W-:Y:S01]  /*0a20*/  IMAD.IADD R19, R11, 0x1, R7 ;  /* 0x000000010b137824 */ /* 0x002fe200078e0207 */
[----:B0-2---:R-:W-:-:S06]  /*0a30*/  IADD3 R21, PT, PT, R12, R7, RZ ;  /* 0x000000070c157210 */ /* 0x005fcc0007ffe0ff */
[----:B------:R-:W0:Y:S01]  /*0a40*/  LDC.64 R4, c[0x0][0x398] ;  /* 0x0000e600ff047b82 */ /* 0x000e220000000a00 */
[----:B---3--:R-:W-:-:S06]  /*0a50*/  IMAD.WIDE R6, R19, 0x4, R16 ;  /* 0x0000000413067825 */ /* 0x008fcc00078e0210 */
[----:B------:R-:W2:Y:S01]  /*0a60*/  LDG.E R6, desc[UR8][R6.64] ;  /* 0x0000000806067981 */ /* 0x000ea2000c1e1900 */
[----:B0-----:R-:W-:-:S06]  /*0a70*/  IMAD.WIDE.U32 R4, R21, 0x4, R4 ;  /* 0x0000000415047825 */ /* 0x001fcc00078e0004 */
[----:B------:R-:W3:Y:S01]  /*0a80*/  LDG.E R4, desc[UR8][R4.64] ;  /* 0x0000000804047981 */ /* 0x000ee2000c1e1900 */
[----:B--2---:R-:W-:-:S05]  /*0a90*/  I2FP.F32.S32 R12, R6 ;  /* 0x00000006000c7245 */ /* 0x004fca0000201400 */
[----:B---3-5:R-:W-:-:S05]  /*0aa0*/  FFMA R15, R12, R4, R15 ;  /* 0x000000040c0f7223 */ /* 0x028fca000000000f */
[----:B------:R3:W-:Y:S02]  /*0ab0*/  STG.E desc[UR8][R2.64], R15 ;  /* 0x0000000f02007986 */ /* 0x0007e4000c101908 */
.L_x_164:
[----:B------:R-:W-:Y:S05]  /*0ac0*/  @P0 BRA `(.L_x_167) ;  /* 0xfffffff400b40947 */ /* 0x000fea000383ffff */
[----:B------:R-:W-:Y:S05]  /*0ad0*/  @!P1 BRA `(.L_x_168) ;  /* 0xfffffff400989947 */ /* 0x000fea000383ffff */
[----:B------:R-:W-:Y:S05]  /*0ae0*/  EXIT ;  /* 0x000000000000794d */ /* 0x000fea0003800000 */
.L_x_169:
        /* <DEDUP_REMOVED lines=9> */
.L_x_181:


//--------------------- .nv.shared.reserved.0     --------------------------
	.section	.nv.shared.reserved.0,"aw",@nobits
	.weak		__nv_reservedSMEM_offset_0_alias
	.size		__nv_reservedSMEM_offset_0_alias, 0, 64
	.other		__nv_reservedSMEM_offset_0_alias,@"STO_CUDA_RESERVED_SHARED STV_DEFAULT"
__nv_reservedSMEM_offset_0_alias:
	.zero		0
	.zero		64


//--------------------- .nv.constant0._Z6argmaxiPiPKfS1_ii --------------------------
	.section	.nv.constant0._Z6argmaxiPiPKfS1_ii,"a",@progbits
	.sectionflags	@""
	.align	4
.nv.constant0._Z6argmaxiPiPKfS1_ii:
	.zero		936


//--------------------- .nv.constant0._Z7softmaxiPfii --------------------------
	.section	.nv.constant0._Z7softmaxiPfii,"a",@progbits
	.sectionflags	@""
	.align	4
.nv.constant0._Z7softmaxiPfii:
	.zero		920


//--------------------- .nv.constant0._Z4rr_3iPfPKfii --------------------------
	.section	.nv.constant0._Z4rr_3iPfPKfii,"a",@progbits
	.sectionflags	@""
	.align	4
.nv.constant0._Z4rr_3iPfPKfii:
	.zero		928


//--------------------- .nv.constant0._Z4rr_2iPfPKfS1_iii --------------------------
	.section	.nv.constant0._Z4rr_2iPfPKfS1_iii,"a",@progbits
	.sectionflags	@""
	.align	4
.nv.constant0._Z4rr_2iPfPKfS1_iii:
	.zero		940


//--------------------- .nv.constant0._Z4rr_1iPfPKiii --------------------------
	.section	.nv.constant0._Z4rr_1iPfPKiii,"a",@progbits
	.sectionflags	@""
	.align	4
.nv.constant0._Z4rr_1iPfPKiii:
	.zero		928


//--------------------- .nv.constant0._Z4nb_4iPfPKfii --------------------------
	.section	.nv.constant0._Z4nb_4iPfPKfii,"a",@progbits
	.sectionflags	@""
	.align	4
.nv.constant0._Z4nb_4iPfPKfii:
	.zero		928


//--------------------- .nv.constant0._Z4nb_3iPfPKfS1_ii --------------------------
	.section	.nv.constant0._Z4nb_3iPfPKfS1_ii,"a",@progbits
	.sectionflags	@""
	.align	4
.nv.constant0._Z4nb_3iPfPKfS1_ii:
	.zero		936


//--------------------- .nv.constant0._Z4nb_2iPfPKfii --------------------------
	.section	.nv.constant0._Z4nb_2iPfPKfii,"a",@progbits
	.sectionflags	@""
	.align	4
.nv.constant0._Z4nb_2iPfPKfii:
	.zero		928


//--------------------- .nv.constant0._Z4nb_1iPfPKiPKfiii --------------------------
	.section	.nv.constant0._Z4nb_1iPfPKiPKfiii,"a",@progbits
	.sectionflags	@""
	.align	4
.nv.constant0._Z4nb_1iPfPKiPKfiii:
	.zero		940


//--------------------- SYMBOLS --------------------------

	.type		.nv.reservedSmem.offset0,@object
	.size		.nv.reservedSmem.offset0,0x4
